//
// Generated by NVIDIA NVVM Compiler
//
// Compiler Build ID: CL-36424714
// Cuda compilation tools, release 13.0, V13.0.88
// Based on NVVM 20.0.0
//

.version 9.0
.target sm_100
.address_size 64

	// .globl	main_kernel
// _ZZ11main_kernelE15PadInput_shared has been demoted
// _ZZ11main_kernelE18placeholder_shared has been demoted

.visible .entry main_kernel(
	.param .u64 .ptr .align 1 main_kernel_param_0,
	.param .u64 .ptr .align 1 main_kernel_param_1,
	.param .u64 .ptr .align 1 main_kernel_param_2
)
.maxntid 64
{
	.reg .pred 	%p<31>;
	.reg .b32 	%r<196>;
	.reg .b32 	%f<228>;
	.reg .b64 	%rd<48>;
	// demoted variable
	.shared .align 4 .b8 _ZZ11main_kernelE15PadInput_shared[11520];
	// demoted variable
	.shared .align 4 .b8 _ZZ11main_kernelE18placeholder_shared[1152];
	ld.param.u64 	%rd6, [main_kernel_param_0];
	ld.param.u64 	%rd7, [main_kernel_param_1];
	ld.param.u64 	%rd8, [main_kernel_param_2];
	cvta.to.global.u64 	%rd1, %rd8;
	cvta.to.global.u64 	%rd2, %rd7;
	mov.u32 	%r1, %ctaid.x;
	mul.hi.u32 	%r19, %r1, -1840700269;
	shr.u32 	%r20, %r19, 6;
	mul.lo.s32 	%r21, %r20, 112;
	sub.s32 	%r2, %r1, %r21;
	setp.lt.u32 	%p1, %r2, 16;
	mov.u32 	%r22, %tid.x;
	setp.lt.u32 	%p2, %r22, 32;
	mov.f32 	%f209, 0f00000000;
	or.pred  	%p3, %p1, %p2;
	@%p3 bra 	$L__BB0_2;
	mul.lo.s32 	%r25, %r20, 200704;
	shr.u32 	%r26, %r2, 4;
	shl.b32 	%r27, %r22, 4;
	and.b32  	%r28, %r27, 512;
	shl.b32 	%r29, %r1, 5;
	and.b32  	%r30, %r29, 480;
	and.b32  	%r31, %r22, 31;
	or.b32  	%r32, %r31, %r25;
	or.b32  	%r33, %r32, %r28;
	or.b32  	%r34, %r33, %r30;
	mad.lo.s32 	%r35, %r26, 14336, %r34;
	add.s32 	%r36, %r35, -7680;
	mul.wide.u32 	%rd9, %r36, 4;
	add.s64 	%rd10, %rd2, %rd9;
	ld.global.nc.f32 	%f209, [%rd10];
$L__BB0_2:
	setp.lt.u32 	%p4, %r2, 16;
	shl.b32 	%r37, %r22, 2;
	mov.u32 	%r38, _ZZ11main_kernelE15PadInput_shared;
	add.s32 	%r4, %r38, %r37;
	st.shared.f32 	[%r4], %f209;
	mov.f32 	%f210, 0f00000000;
	@%p4 bra 	$L__BB0_4;
	mul.lo.s32 	%r41, %r20, 200704;
	shr.u32 	%r42, %r2, 4;
	shl.b32 	%r43, %r22, 4;
	and.b32  	%r44, %r43, 512;
	shl.b32 	%r45, %r1, 5;
	and.b32  	%r46, %r45, 480;
	and.b32  	%r47, %r22, 31;
	or.b32  	%r48, %r47, %r41;
	or.b32  	%r49, %r48, %r44;
	or.b32  	%r50, %r49, %r46;
	mad.lo.s32 	%r51, %r42, 14336, %r50;
	add.s32 	%r52, %r51, -6656;
	mul.wide.u32 	%rd11, %r52, 4;
	add.s64 	%rd12, %rd2, %rd11;
	ld.global.nc.f32 	%f210, [%rd12];
$L__BB0_4:
	setp.lt.u32 	%p5, %r2, 16;
	st.shared.f32 	[%r4+256], %f210;
	mov.f32 	%f211, 0f00000000;
	@%p5 bra 	$L__BB0_6;
	mul.lo.s32 	%r55, %r20, 200704;
	shr.u32 	%r56, %r2, 4;
	shl.b32 	%r57, %r22, 4;
	and.b32  	%r58, %r57, 512;
	shl.b32 	%r59, %r1, 5;
	and.b32  	%r60, %r59, 480;
	and.b32  	%r61, %r22, 31;
	or.b32  	%r62, %r61, %r55;
	or.b32  	%r63, %r62, %r58;
	or.b32  	%r64, %r63, %r60;
	mad.lo.s32 	%r65, %r56, 14336, %r64;
	add.s32 	%r66, %r65, -5632;
	mul.wide.u32 	%rd13, %r66, 4;
	add.s64 	%rd14, %rd2, %rd13;
	ld.global.nc.f32 	%f211, [%rd14];
$L__BB0_6:
	setp.lt.u32 	%p6, %r2, 16;
	st.shared.f32 	[%r4+512], %f211;
	mov.f32 	%f212, 0f00000000;
	@%p6 bra 	$L__BB0_8;
	mul.lo.s32 	%r69, %r20, 200704;
	shr.u32 	%r70, %r2, 4;
	shl.b32 	%r71, %r22, 4;
	and.b32  	%r72, %r71, 512;
	shl.b32 	%r73, %r1, 5;
	and.b32  	%r74, %r73, 480;
	and.b32  	%r75, %r22, 31;
	or.b32  	%r76, %r75, %r69;
	or.b32  	%r77, %r76, %r72;
	or.b32  	%r78, %r77, %r74;
	mad.lo.s32 	%r79, %r70, 14336, %r78;
	add.s32 	%r80, %r79, -4608;
	mul.wide.u32 	%rd15, %r80, 4;
	add.s64 	%rd16, %rd2, %rd15;
	ld.global.nc.f32 	%f212, [%rd16];
$L__BB0_8:
	setp.lt.u32 	%p7, %r2, 16;
	st.shared.f32 	[%r4+768], %f212;
	mov.f32 	%f213, 0f00000000;
	@%p7 bra 	$L__BB0_10;
	mul.lo.s32 	%r83, %r20, 200704;
	shr.u32 	%r84, %r2, 4;
	shl.b32 	%r85, %r22, 4;
	and.b32  	%r86, %r85, 512;
	shl.b32 	%r87, %r1, 5;
	and.b32  	%r88, %r87, 480;
	and.b32  	%r89, %r22, 31;
	or.b32  	%r90, %r89, %r83;
	or.b32  	%r91, %r90, %r86;
	or.b32  	%r92, %r91, %r88;
	mad.lo.s32 	%r93, %r84, 14336, %r92;
	add.s32 	%r94, %r93, -3584;
	mul.wide.u32 	%rd17, %r94, 4;
	add.s64 	%rd18, %rd2, %rd17;
	ld.global.nc.f32 	%f213, [%rd18];
$L__BB0_10:
	setp.lt.u32 	%p8, %r2, 16;
	st.shared.f32 	[%r4+1024], %f213;
	mov.f32 	%f214, 0f00000000;
	@%p8 bra 	$L__BB0_12;
	mul.lo.s32 	%r97, %r20, 200704;
	shr.u32 	%r98, %r2, 4;
	shl.b32 	%r99, %r22, 4;
	and.b32  	%r100, %r99, 512;
	shl.b32 	%r101, %r1, 5;
	and.b32  	%r102, %r101, 480;
	and.b32  	%r103, %r22, 31;
	or.b32  	%r104, %r103, %r97;
	or.b32  	%r105, %r104, %r100;
	or.b32  	%r106, %r105, %r102;
	mad.lo.s32 	%r107, %r98, 14336, %r106;
	add.s32 	%r108, %r107, -2560;
	mul.wide.u32 	%rd19, %r108, 4;
	add.s64 	%rd20, %rd2, %rd19;
	ld.global.nc.f32 	%f214, [%rd20];
$L__BB0_12:
	setp.lt.u32 	%p9, %r2, 16;
	st.shared.f32 	[%r4+1280], %f214;
	mov.f32 	%f215, 0f00000000;
	@%p9 bra 	$L__BB0_14;
	mul.lo.s32 	%r111, %r20, 200704;
	shr.u32 	%r112, %r2, 4;
	shl.b32 	%r113, %r22, 4;
	and.b32  	%r114, %r113, 512;
	shl.b32 	%r115, %r1, 5;
	and.b32  	%r116, %r115, 480;
	and.b32  	%r117, %r22, 31;
	or.b32  	%r118, %r117, %r111;
	or.b32  	%r119, %r118, %r114;
	or.b32  	%r120, %r119, %r116;
	mad.lo.s32 	%r121, %r112, 14336, %r120;
	add.s32 	%r122, %r121, -1536;
	mul.wide.u32 	%rd21, %r122, 4;
	add.s64 	%rd22, %rd2, %rd21;
	ld.global.nc.f32 	%f215, [%rd22];
$L__BB0_14:
	setp.lt.u32 	%p10, %r2, 16;
	st.shared.f32 	[%r4+1536], %f215;
	mov.f32 	%f216, 0f00000000;
	@%p10 bra 	$L__BB0_17;
	shr.u32 	%r123, %r22, 5;
	add.s32 	%r124, %r123, 14;
	add.s32 	%r125, %r123, -1;
	setp.eq.s32 	%p11, %r124, 15;
	selp.b32 	%r5, %r125, %r124, %p11;
	setp.eq.s32 	%p12, %r5, 0;
	@%p12 bra 	$L__BB0_17;
	setp.gt.u32 	%p13, %r22, 31;
	selp.b32 	%r128, 100352, 0, %p13;
	shr.u32 	%r129, %r2, 4;
	shl.b32 	%r130, %r5, 9;
	shl.b32 	%r131, %r1, 5;
	and.b32  	%r132, %r131, 480;
	and.b32  	%r133, %r22, 31;
	or.b32  	%r134, %r133, %r128;
	mad.lo.s32 	%r135, %r20, 200704, %r134;
	or.b32  	%r136, %r135, %r132;
	mad.lo.s32 	%r137, %r129, 14336, %r136;
	add.s32 	%r138, %r137, %r130;
	add.s32 	%r139, %r138, -7680;
	mul.wide.u32 	%rd23, %r139, 4;
	add.s64 	%rd24, %rd2, %rd23;
	ld.global.nc.f32 	%f216, [%rd24];
$L__BB0_17:
	setp.lt.u32 	%p14, %r2, 16;
	st.shared.f32 	[%r4+1792], %f216;
	shl.b32 	%r141, %r22, 4;
	mul.lo.s32 	%r7, %r20, 200704;
	and.b32  	%r8, %r22, 31;
	and.b32  	%r142, %r141, 512;
	shr.u32 	%r9, %r2, 4;
	shl.b32 	%r143, %r1, 5;
	and.b32  	%r144, %r143, 480;
	or.b32  	%r10, %r8, %r7;
	mul.lo.s32 	%r11, %r9, 14336;
	or.b32  	%r12, %r10, %r142;
	or.b32  	%r145, %r12, %r144;
	add.s32 	%r13, %r145, %r11;
	mul.wide.u32 	%rd25, %r13, 4;
	add.s64 	%rd3, %rd2, %rd25;
	mov.f32 	%f217, 0f00000000;
	@%p14 bra 	$L__BB0_19;
	ld.global.nc.f32 	%f217, [%rd3+372736];
$L__BB0_19:
	setp.lt.u32 	%p15, %r2, 16;
	st.shared.f32 	[%r4+2048], %f217;
	mov.f32 	%f218, 0f00000000;
	@%p15 bra 	$L__BB0_21;
	ld.global.nc.f32 	%f218, [%rd3+376832];
$L__BB0_21:
	setp.lt.u32 	%p16, %r2, 16;
	st.shared.f32 	[%r4+2304], %f218;
	mov.f32 	%f219, 0f00000000;
	@%p16 bra 	$L__BB0_23;
	ld.global.nc.f32 	%f219, [%rd3+380928];
$L__BB0_23:
	setp.lt.u32 	%p17, %r2, 16;
	st.shared.f32 	[%r4+2560], %f219;
	mov.f32 	%f220, 0f00000000;
	@%p17 bra 	$L__BB0_25;
	ld.global.nc.f32 	%f220, [%rd3+385024];
$L__BB0_25:
	setp.lt.u32 	%p18, %r2, 16;
	st.shared.f32 	[%r4+2816], %f220;
	mov.f32 	%f221, 0f00000000;
	@%p18 bra 	$L__BB0_27;
	ld.global.nc.f32 	%f221, [%rd3+389120];
$L__BB0_27:
	setp.lt.u32 	%p19, %r2, 16;
	st.shared.f32 	[%r4+3072], %f221;
	mov.f32 	%f222, 0f00000000;
	@%p19 bra 	$L__BB0_29;
	ld.global.nc.f32 	%f222, [%rd3+393216];
$L__BB0_29:
	setp.lt.u32 	%p20, %r2, 16;
	st.shared.f32 	[%r4+3328], %f222;
	mov.f32 	%f223, 0f00000000;
	@%p20 bra 	$L__BB0_31;
	ld.global.nc.f32 	%f223, [%rd3+397312];
$L__BB0_31:
	st.shared.f32 	[%r4+3584], %f223;
	setp.gt.u32 	%p21, %r22, 47;
	shl.b32 	%r146, %r22, 3;
	mov.u32 	%r147, _ZZ11main_kernelE18placeholder_shared;
	add.s32 	%r14, %r147, %r146;
	@%p21 bra 	$L__BB0_33;
	and.b32  	%r148, %r1, 15;
	and.b32  	%r149, %r22, 48;
	or.b32  	%r150, %r148, %r149;
	shl.b32 	%r151, %r150, 5;
	shl.b32 	%r152, %r22, 1;
	and.b32  	%r153, %r152, 30;
	or.b32  	%r154, %r151, %r153;
	mul.wide.u32 	%rd26, %r154, 4;
	add.s64 	%rd27, %rd1, %rd26;
	ld.global.nc.v2.f32 	{%f55, %f56}, [%rd27];
	st.shared.v2.f32 	[%r14], {%f55, %f56};
$L__BB0_33:
	setp.lt.u32 	%p22, %r22, 32;
	// begin inline asm
	cp.async.commit_group;
	// end inline asm
	mov.f32 	%f224, 0f00000000;
	@%p22 bra 	$L__BB0_35;
	add.s32 	%r155, %r13, -512;
	mul.wide.u32 	%rd28, %r155, 4;
	add.s64 	%rd29, %rd2, %rd28;
	ld.global.nc.f32 	%f224, [%rd29];
$L__BB0_35:
	st.shared.f32 	[%r4+3840], %f224;
	and.b32  	%r15, %r1, 15;
	add.s32 	%r157, %r12, %r144;
	add.s32 	%r158, %r157, %r11;
	mul.wide.u32 	%rd30, %r158, 4;
	add.s64 	%rd4, %rd2, %rd30;
	ld.global.nc.f32 	%f59, [%rd4+2048];
	st.shared.f32 	[%r4+4096], %f59;
	ld.global.nc.f32 	%f60, [%rd4+6144];
	st.shared.f32 	[%r4+4352], %f60;
	ld.global.nc.f32 	%f61, [%rd4+10240];
	st.shared.f32 	[%r4+4608], %f61;
	ld.global.nc.f32 	%f62, [%rd4+14336];
	st.shared.f32 	[%r4+4864], %f62;
	ld.global.nc.f32 	%f63, [%rd4+18432];
	st.shared.f32 	[%r4+5120], %f63;
	ld.global.nc.f32 	%f64, [%rd4+22528];
	st.shared.f32 	[%r4+5376], %f64;
	shr.u32 	%r17, %r22, 5;
	add.s32 	%r159, %r17, 14;
	add.s32 	%r160, %r17, -1;
	setp.eq.s32 	%p23, %r159, 15;
	selp.b32 	%r18, %r160, %r159, %p23;
	setp.eq.s32 	%p24, %r18, 0;
	mov.f32 	%f225, 0f00000000;
	@%p24 bra 	$L__BB0_37;
	setp.gt.u32 	%p25, %r22, 31;
	selp.b32 	%r161, 100352, 0, %p25;
	shl.b32 	%r162, %r18, 9;
	or.b32  	%r163, %r8, %r161;
	add.s32 	%r164, %r163, %r7;
	add.s32 	%r165, %r164, %r144;
	add.s32 	%r166, %r165, %r11;
	add.s32 	%r167, %r166, %r162;
	add.s32 	%r168, %r167, -512;
	mul.wide.u32 	%rd31, %r168, 4;
	add.s64 	%rd32, %rd2, %rd31;
	ld.global.nc.f32 	%f225, [%rd32];
$L__BB0_37:
	setp.gt.u32 	%p26, %r22, 47;
	st.shared.f32 	[%r4+5632], %f225;
	ld.global.nc.f32 	%f65, [%rd3+401408];
	st.shared.f32 	[%r4+5888], %f65;
	ld.global.nc.f32 	%f66, [%rd3+405504];
	st.shared.f32 	[%r4+6144], %f66;
	ld.global.nc.f32 	%f67, [%rd3+409600];
	st.shared.f32 	[%r4+6400], %f67;
	ld.global.nc.f32 	%f68, [%rd3+413696];
	st.shared.f32 	[%r4+6656], %f68;
	ld.global.nc.f32 	%f69, [%rd3+417792];
	st.shared.f32 	[%r4+6912], %f69;
	ld.global.nc.f32 	%f70, [%rd3+421888];
	st.shared.f32 	[%r4+7168], %f70;
	ld.global.nc.f32 	%f71, [%rd3+425984];
	st.shared.f32 	[%r4+7424], %f71;
	and.b32  	%r169, %r22, 48;
	or.b32  	%r170, %r15, %r169;
	shl.b32 	%r171, %r170, 5;
	shl.b32 	%r172, %r22, 1;
	and.b32  	%r173, %r172, 30;
	or.b32  	%r174, %r173, %r171;
	mul.wide.u32 	%rd33, %r174, 4;
	add.s64 	%rd5, %rd1, %rd33;
	@%p26 bra 	$L__BB0_39;
	ld.global.nc.v2.f32 	{%f72, %f73}, [%rd5+6144];
	st.shared.v2.f32 	[%r14+384], {%f72, %f73};
$L__BB0_39:
	setp.lt.u32 	%p27, %r22, 32;
	// begin inline asm
	cp.async.commit_group;
	// end inline asm
	mov.f32 	%f226, 0f00000000;
	@%p27 bra 	$L__BB0_41;
	ld.global.nc.f32 	%f226, [%rd4+26624];
$L__BB0_41:
	setp.eq.s32 	%p28, %r18, 0;
	st.shared.f32 	[%r4+7680], %f226;
	ld.global.nc.f32 	%f76, [%rd4+30720];
	st.shared.f32 	[%r4+7936], %f76;
	ld.global.nc.f32 	%f77, [%rd4+34816];
	st.shared.f32 	[%r4+8192], %f77;
	ld.global.nc.f32 	%f78, [%rd4+38912];
	st.shared.f32 	[%r4+8448], %f78;
	ld.global.nc.f32 	%f79, [%rd4+43008];
	st.shared.f32 	[%r4+8704], %f79;
	ld.global.nc.f32 	%f80, [%rd4+47104];
	st.shared.f32 	[%r4+8960], %f80;
	ld.global.nc.f32 	%f81, [%rd4+51200];
	st.shared.f32 	[%r4+9216], %f81;
	mov.f32 	%f227, 0f00000000;
	@%p28 bra 	$L__BB0_43;
	setp.gt.u32 	%p29, %r22, 31;
	selp.b64 	%rd34, 100352, 0, %p29;
	shl.b32 	%r175, %r18, 9;
	cvt.u64.u32 	%rd35, %r175;
	cvt.u64.u32 	%rd36, %r11;
	cvt.u64.u32 	%rd37, %r144;
	cvt.u64.u32 	%rd38, %r10;
	add.s64 	%rd39, %rd34, %rd38;
	add.s64 	%rd40, %rd39, %rd37;
	add.s64 	%rd41, %rd40, %rd36;
	add.s64 	%rd42, %rd41, %rd35;
	shl.b64 	%rd43, %rd42, 2;
	add.s64 	%rd44, %rd2, %rd43;
	ld.global.nc.f32 	%f227, [%rd44+26624];
$L__BB0_43:
	setp.gt.u32 	%p30, %r22, 47;
	st.shared.f32 	[%r4+9472], %f227;
	ld.global.nc.f32 	%f82, [%rd3+430080];
	st.shared.f32 	[%r4+9728], %f82;
	ld.global.nc.f32 	%f83, [%rd3+434176];
	st.shared.f32 	[%r4+9984], %f83;
	ld.global.nc.f32 	%f84, [%rd3+438272];
	st.shared.f32 	[%r4+10240], %f84;
	ld.global.nc.f32 	%f85, [%rd3+442368];
	st.shared.f32 	[%r4+10496], %f85;
	ld.global.nc.f32 	%f86, [%rd3+446464];
	st.shared.f32 	[%r4+10752], %f86;
	ld.global.nc.f32 	%f87, [%rd3+450560];
	st.shared.f32 	[%r4+11008], %f87;
	ld.global.nc.f32 	%f88, [%rd3+454656];
	st.shared.f32 	[%r4+11264], %f88;
	@%p30 bra 	$L__BB0_45;
	ld.global.nc.v2.f32 	{%f89, %f90}, [%rd5+12288];
	st.shared.v2.f32 	[%r14+768], {%f89, %f90};
$L__BB0_45:
	cvta.to.global.u64 	%rd45, %rd6;
	// begin inline asm
	cp.async.commit_group;
	// end inline asm
	// begin inline asm
	cp.async.wait_group 2;
	// end inline asm
	bar.sync 	0;
	mul.lo.s32 	%r176, %r17, 480;
	or.b32  	%r177, %r176, %r8;
	shl.b32 	%r178, %r177, 2;
	add.s32 	%r180, %r38, %r178;
	ld.shared.f32 	%f91, [%r180];
	shl.b32 	%r181, %r8, 2;
	add.s32 	%r183, %r147, %r181;
	ld.shared.f32 	%f92, [%r183];
	fma.rn.f32 	%f93, %f91, %f92, 0f00000000;
	ld.shared.f32 	%f94, [%r180+256];
	fma.rn.f32 	%f95, %f92, %f94, 0f00000000;
	ld.shared.f32 	%f96, [%r180+512];
	fma.rn.f32 	%f97, %f96, %f92, 0f00000000;
	ld.shared.f32 	%f98, [%r180+768];
	fma.rn.f32 	%f99, %f92, %f98, 0f00000000;
	ld.shared.f32 	%f100, [%r180+1024];
	fma.rn.f32 	%f101, %f100, %f92, 0f00000000;
	ld.shared.f32 	%f102, [%r180+1280];
	fma.rn.f32 	%f103, %f92, %f102, 0f00000000;
	ld.shared.f32 	%f104, [%r180+1536];
	fma.rn.f32 	%f105, %f104, %f92, 0f00000000;
	ld.shared.f32 	%f106, [%r180+128];
	ld.shared.f32 	%f107, [%r183+128];
	fma.rn.f32 	%f108, %f106, %f107, %f93;
	ld.shared.f32 	%f109, [%r180+384];
	fma.rn.f32 	%f110, %f107, %f109, %f95;
	ld.shared.f32 	%f111, [%r180+640];
	fma.rn.f32 	%f112, %f111, %f107, %f97;
	ld.shared.f32 	%f113, [%r180+896];
	fma.rn.f32 	%f114, %f107, %f113, %f99;
	ld.shared.f32 	%f115, [%r180+1152];
	fma.rn.f32 	%f116, %f115, %f107, %f101;
	ld.shared.f32 	%f117, [%r180+1408];
	fma.rn.f32 	%f118, %f107, %f117, %f103;
	ld.shared.f32 	%f119, [%r180+1664];
	fma.rn.f32 	%f120, %f119, %f107, %f105;
	ld.shared.f32 	%f121, [%r183+256];
	fma.rn.f32 	%f122, %f94, %f121, %f108;
	fma.rn.f32 	%f123, %f121, %f96, %f110;
	fma.rn.f32 	%f124, %f98, %f121, %f112;
	fma.rn.f32 	%f125, %f121, %f100, %f114;
	fma.rn.f32 	%f126, %f102, %f121, %f116;
	fma.rn.f32 	%f127, %f121, %f104, %f118;
	ld.shared.f32 	%f128, [%r180+1792];
	fma.rn.f32 	%f129, %f128, %f121, %f120;
	// begin inline asm
	cp.async.wait_group 1;
	// end inline asm
	bar.sync 	0;
	ld.shared.f32 	%f130, [%r180+3840];
	ld.shared.f32 	%f131, [%r183+384];
	fma.rn.f32 	%f132, %f130, %f131, %f122;
	ld.shared.f32 	%f133, [%r180+4096];
	fma.rn.f32 	%f134, %f131, %f133, %f123;
	ld.shared.f32 	%f135, [%r180+4352];
	fma.rn.f32 	%f136, %f135, %f131, %f124;
	ld.shared.f32 	%f137, [%r180+4608];
	fma.rn.f32 	%f138, %f131, %f137, %f125;
	ld.shared.f32 	%f139, [%r180+4864];
	fma.rn.f32 	%f140, %f139, %f131, %f126;
	ld.shared.f32 	%f141, [%r180+5120];
	fma.rn.f32 	%f142, %f131, %f141, %f127;
	ld.shared.f32 	%f143, [%r180+5376];
	fma.rn.f32 	%f144, %f143, %f131, %f129;
	ld.shared.f32 	%f145, [%r180+3968];
	ld.shared.f32 	%f146, [%r183+512];
	fma.rn.f32 	%f147, %f145, %f146, %f132;
	ld.shared.f32 	%f148, [%r180+4224];
	fma.rn.f32 	%f149, %f146, %f148, %f134;
	ld.shared.f32 	%f150, [%r180+4480];
	fma.rn.f32 	%f151, %f150, %f146, %f136;
	ld.shared.f32 	%f152, [%r180+4736];
	fma.rn.f32 	%f153, %f146, %f152, %f138;
	ld.shared.f32 	%f154, [%r180+4992];
	fma.rn.f32 	%f155, %f154, %f146, %f140;
	ld.shared.f32 	%f156, [%r180+5248];
	fma.rn.f32 	%f157, %f146, %f156, %f142;
	ld.shared.f32 	%f158, [%r180+5504];
	fma.rn.f32 	%f159, %f158, %f146, %f144;
	ld.shared.f32 	%f160, [%r183+640];
	fma.rn.f32 	%f161, %f133, %f160, %f147;
	fma.rn.f32 	%f162, %f160, %f135, %f149;
	fma.rn.f32 	%f163, %f137, %f160, %f151;
	fma.rn.f32 	%f164, %f160, %f139, %f153;
	fma.rn.f32 	%f165, %f141, %f160, %f155;
	fma.rn.f32 	%f166, %f160, %f143, %f157;
	ld.shared.f32 	%f167, [%r180+5632];
	fma.rn.f32 	%f168, %f167, %f160, %f159;
	// begin inline asm
	cp.async.wait_group 0;
	// end inline asm
	bar.sync 	0;
	ld.shared.f32 	%f169, [%r180+7680];
	ld.shared.f32 	%f170, [%r183+768];
	fma.rn.f32 	%f171, %f169, %f170, %f161;
	ld.shared.f32 	%f172, [%r180+7936];
	fma.rn.f32 	%f173, %f170, %f172, %f162;
	ld.shared.f32 	%f174, [%r180+8192];
	fma.rn.f32 	%f175, %f174, %f170, %f163;
	ld.shared.f32 	%f176, [%r180+8448];
	fma.rn.f32 	%f177, %f170, %f176, %f164;
	ld.shared.f32 	%f178, [%r180+8704];
	fma.rn.f32 	%f179, %f178, %f170, %f165;
	ld.shared.f32 	%f180, [%r180+8960];
	fma.rn.f32 	%f181, %f170, %f180, %f166;
	ld.shared.f32 	%f182, [%r180+9216];
	fma.rn.f32 	%f183, %f182, %f170, %f168;
	ld.shared.f32 	%f184, [%r180+7808];
	ld.shared.f32 	%f185, [%r183+896];
	fma.rn.f32 	%f186, %f184, %f185, %f171;
	ld.shared.f32 	%f187, [%r180+8064];
	fma.rn.f32 	%f188, %f185, %f187, %f173;
	ld.shared.f32 	%f189, [%r180+8320];
	fma.rn.f32 	%f190, %f189, %f185, %f175;
	ld.shared.f32 	%f191, [%r180+8576];
	fma.rn.f32 	%f192, %f185, %f191, %f177;
	ld.shared.f32 	%f193, [%r180+8832];
	fma.rn.f32 	%f194, %f193, %f185, %f179;
	ld.shared.f32 	%f195, [%r180+9088];
	fma.rn.f32 	%f196, %f185, %f195, %f181;
	ld.shared.f32 	%f197, [%r180+9344];
	fma.rn.f32 	%f198, %f197, %f185, %f183;
	ld.shared.f32 	%f199, [%r183+1024];
	fma.rn.f32 	%f200, %f172, %f199, %f186;
	fma.rn.f32 	%f201, %f199, %f174, %f188;
	fma.rn.f32 	%f202, %f176, %f199, %f190;
	fma.rn.f32 	%f203, %f199, %f178, %f192;
	fma.rn.f32 	%f204, %f180, %f199, %f194;
	fma.rn.f32 	%f205, %f199, %f182, %f196;
	ld.shared.f32 	%f206, [%r180+9472];
	fma.rn.f32 	%f207, %f206, %f199, %f198;
	mul.lo.s32 	%r184, %r20, 50176;
	or.b32  	%r185, %r184, %r144;
	add.s32 	%r186, %r185, %r177;
	prmt.b32 	%r187, %r17, %r9, 0x3340U;
	prmt.b32 	%r188, %r189, %r190, 0x3340U;
	prmt.b32 	%r191, %r187, %r188, 0x5410U;
	mov.b32 	%r192, 0;
	mov.b32 	%r193, 234905632;
	dp2a.lo.u32.u32 	%r194, %r193, %r191, %r192;
	add.s32 	%r195, %r186, %r194;
	mul.wide.u32 	%rd46, %r195, 4;
	add.s64 	%rd47, %rd45, %rd46;
	st.global.f32 	[%rd47], %f200;
	st.global.f32 	[%rd47+2048], %f201;
	st.global.f32 	[%rd47+4096], %f202;
	st.global.f32 	[%rd47+6144], %f203;
	st.global.f32 	[%rd47+8192], %f204;
	st.global.f32 	[%rd47+10240], %f205;
	st.global.f32 	[%rd47+12288], %f207;
	ret;

}


// ===== COMPILED SASS (sm_100) =====

	.target	sm_100

	.elftype	@"ET_EXEC"


//--------------------- .note.nv.tkinfo           --------------------------
	.section	.note.nv.tkinfo,"",@"SHT_NOTE"
	.sectionflags	@"SHF_NOTE_NV_TKINFO"
	.tkinfo
        /*0018*/ 	.word	0x00000002
        /*0030*/ 	.string	""
        /*0030*/ 	.string	"ptxas"
        /*0030*/ 	.string	"Cuda compilation tools, release 13.0, V13.0.88"
        /*0030*/ 	.string	"Build cuda_13.0.r13.0/compiler.36424714_0"
        /*0030*/ 	.string	"-arch sm_100 -m 64 "



//--------------------- .note.nv.cuinfo           --------------------------
	.section	.note.nv.cuinfo,"",@"SHT_NOTE"
	.sectionflags	@"SHF_NOTE_NV_CUINFO"
        /*0018*/ 	.short	0x0002
        /*001a*/ 	.short	0x0064
        /*001c*/ 	.short	0x0082
	.zero		2


//--------------------- .nv.info                  --------------------------
	.section	.nv.info,"",@"SHT_CUDA_INFO"
	.align	4


	//----- nvinfo : EIATTR_REGCOUNT
	.align		4
        /*0000*/ 	.byte	0x04, 0x2f
        /*0002*/ 	.short	(.L_1 - .L_0)
	.align		4
.L_0:
        /*0004*/ 	.word	index@(main_kernel)
        /*0008*/ 	.word	0x00000038


	//----- nvinfo : EIATTR_FRAME_SIZE
	.align		4
.L_1:
        /*000c*/ 	.byte	0x04, 0x11
        /*000e*/ 	.short	(.L_3 - .L_2)
	.align		4
.L_2:
        /*0010*/ 	.word	index@(main_kernel)
        /*0014*/ 	.word	0x00000000


	//----- nvinfo : EIATTR_MIN_STACK_SIZE
	.align		4
.L_3:
        /*0018*/ 	.byte	0x04, 0x12
        /*001a*/ 	.short	(.L_5 - .L_4)
	.align		4
.L_4:
        /*001c*/ 	.word	index@(main_kernel)
        /*0020*/ 	.word	0x00000000
.L_5:


//--------------------- .nv.compat                --------------------------
	.section	.nv.compat,"",@"SHT_CUDA_COMPAT_INFO"
	.align	4
        /*0000*/ 	.byte	0x02, 0x09, 0x00, 0x00, 0x02, 0x02, 0x01, 0x00, 0x02, 0x05, 0x05, 0x00, 0x03, 0x07, 0x01, 0x01
        /*0010*/ 	.byte	0x02, 0x03, 0x00, 0x00, 0x02, 0x06, 0x01, 0x00, 0x04, 0x0b, 0x08, 0x00, 0x09, 0x00, 0x00, 0x00
        /*0020*/ 	.byte	0x00, 0x00, 0x00, 0x00


//--------------------- .nv.info.main_kernel      --------------------------
	.section	.nv.info.main_kernel,"",@"SHT_CUDA_INFO"
	.sectionflags	@""
	.align	4


	//----- nvinfo : EIATTR_CUDA_API_VERSION
	.align		4
        /*0000*/ 	.byte	0x04, 0x37
        /*0002*/ 	.short	(.L_7 - .L_6)
.L_6:
        /*0004*/ 	.word	0x00000082


	//----- nvinfo : EIATTR_KPARAM_INFO
	.align		4
.L_7:
        /*0008*/ 	.byte	0x04, 0x17
        /*000a*/ 	.short	(.L_9 - .L_8)
.L_8:
        /*000c*/ 	.word	0x00000000
        /*0010*/ 	.short	0x0002
        /*0012*/ 	.short	0x0010
        /*0014*/ 	.byte	0x00, 0xf5, 0x21, 0x00


	//----- nvinfo : EIATTR_KPARAM_INFO
	.align		4
.L_9:
        /*0018*/ 	.byte	0x04, 0x17
        /*001a*/ 	.short	(.L_11 - .L_10)
.L_10:
        /*001c*/ 	.word	0x00000000
        /*0020*/ 	.short	0x0001
        /*0022*/ 	.short	0x0008
        /*0024*/ 	.byte	0x00, 0xf5, 0x21, 0x00


	//----- nvinfo : EIATTR_KPARAM_INFO
	.align		4
.L_11:
        /*0028*/ 	.byte	0x04, 0x17
        /*002a*/ 	.short	(.L_13 - .L_12)
.L_12:
        /*002c*/ 	.word	0x00000000
        /*0030*/ 	.short	0x0000
        /*0032*/ 	.short	0x0000
        /*0034*/ 	.byte	0x00, 0xf5, 0x21, 0x00


	//----- nvinfo : EIATTR_SPARSE_MMA_MASK
	.align		4
.L_13:
        /*0038*/ 	.byte	0x03, 0x50
        /*003a*/ 	.short	0x0000


	//----- nvinfo : EIATTR_MAXREG_COUNT
	.align		4
        /*003c*/ 	.byte	0x03, 0x1b
        /*003e*/ 	.short	0x00ff


	//----- nvinfo : EIATTR_NUM_BARRIERS
	.align		4
        /*0040*/ 	.byte	0x02, 0x4c
        /*0042*/ 	.byte	0x01
	.zero		1


	//----- nvinfo : EIATTR_MERCURY_ISA_VERSION
	.align		4
        /*0044*/ 	.byte	0x03, 0x5f
        /*0046*/ 	.short	0x0101


	//----- nvinfo : EIATTR_VRC_CTA_INIT_COUNT
	.align		4
        /*0048*/ 	.byte	0x02, 0x4a
	.zero		1
	.zero		1


	//----- nvinfo : EIATTR_EXIT_INSTR_OFFSETS
	.align		4
        /*004c*/ 	.byte	0x04, 0x1c
        /*004e*/ 	.short	(.L_15 - .L_14)


	//   ....[0]....
.L_14:
        /*0050*/ 	.word	0x00001b00


	//----- nvinfo : EIATTR_MAX_THREADS
	.align		4
.L_15:
        /*0054*/ 	.byte	0x04, 0x05
        /*0056*/ 	.short	(.L_17 - .L_16)
.L_16:
        /*0058*/ 	.word	0x00000040
        /*005c*/ 	.word	0x00000001
        /*0060*/ 	.word	0x00000001


	//----- nvinfo : EIATTR_CRS_STACK_SIZE
	.align		4
.L_17:
        /*0064*/ 	.byte	0x04, 0x1e
        /*0066*/ 	.short	(.L_19 - .L_18)
.L_18:
        /*0068*/ 	.word	0x00000000


	//----- nvinfo : EIATTR_CBANK_PARAM_SIZE
	.align		4
.L_19:
        /*006c*/ 	.byte	0x03, 0x19
        /*006e*/ 	.short	0x0018


	//----- nvinfo : EIATTR_PARAM_CBANK
	.align		4
        /*0070*/ 	.byte	0x04, 0x0a
        /*0072*/ 	.short	(.L_21 - .L_20)
	.align		4
.L_20:
        /*0074*/ 	.word	index@(.nv.constant0.main_kernel)
        /*0078*/ 	.short	0x0380
        /*007a*/ 	.short	0x0018


	//----- nvinfo : EIATTR_SW_WAR
	.align		4
.L_21:
        /*007c*/ 	.byte	0x04, 0x36
        /*007e*/ 	.short	(.L_23 - .L_22)
.L_22:
        /*0080*/ 	.word	0x00000008
.L_23:


//--------------------- .nv.callgraph             --------------------------
	.section	.nv.callgraph,"",@"SHT_CUDA_CALLGRAPH"
	.align	4
	.sectionentsize	8
	.align		4
        /*0000*/ 	.word	0x00000000
	.align		4
        /*0004*/ 	.word	0xffffffff
	.align		4
        /*0008*/ 	.word	0x00000000
	.align		4
        /*000c*/ 	.word	0xfffffffe
	.align		4
        /*0010*/ 	.word	0x00000000
	.align		4
        /*0014*/ 	.word	0xfffffffd
	.align		4
        /*0018*/ 	.word	0x00000000
	.align		4
        /*001c*/ 	.word	0xfffffffc


//--------------------- .text.main_kernel         --------------------------
	.section	.text.main_kernel,"ax",@progbits
	.align	128
        .global         main_kernel
        .type           main_kernel,@function
        .size           main_kernel,(.L_x_3 - main_kernel)
        .other          main_kernel,@"STO_CUDA_ENTRY STV_DEFAULT"
main_kernel:
.text.main_kernel:
[----:B------:R-:W1:Y:S01]  /*0000*/  LDC R1, c[0x0][0x37c] ;  /* 0x0000df00ff017b82 */ /* 0x000e620000000800 */
[----:B------:R-:W2:Y:S01]  /*0010*/  S2R R23, SR_CTAID.X ;  /* 0x0000000000177919 */ /* 0x000ea20000002500 */
[----:B------:R-:W3:Y:S01]  /*0020*/  LDCU.64 UR8, c[0x0][0x358] ;  /* 0x00006b00ff0877ac */ /* 0x000ee20008000a00 */
[----:B------:R-:W4:Y:S01]  /*0030*/  S2R R13, SR_TID.X ;  /* 0x00000000000d7919 */ /* 0x000f220000002100 */
[C---:B--2---:R-:W-:Y:S01]  /*0040*/  IMAD.HI.U32 R12, R23.reuse, -0x6db6db6d, RZ ;  /* 0x92492493170c7827 */ /* 0x044fe200078e00ff */
[----:B------:R-:W-:Y:S02]  /*0050*/  LOP3.LUT R0, R23, 0xf, RZ, 0xc0, !PT ;  /* 0x0000000f17007812 */ /* 0x000fe400078ec0ff */
[C---:B----4-:R-:W-:Y:S02]  /*0060*/  ISETP.GE.U32.AND P0, PT, R13.reuse, 0x20, PT ;  /* 0x000000200d00780c */ /* 0x050fe40003f06070 */
[----:B------:R-:W-:Y:S02]  /*0070*/  SHF.R.U32.HI R12, RZ, 0x6, R12 ;  /* 0x00000006ff0c7819 */ /* 0x000fe4000001160c */
[----:B------:R-:W-:-:S02]  /*0080*/  SHF.L.U32 R2, R13, 0x1, RZ ;  /* 0x000000010d027819 */ /* 0x000fc400000006ff */
[----:B------:R-:W-:Y:S01]  /*0090*/  LOP3.LUT R7, R0, 0x30, R13, 0xf8, !PT ;  /* 0x0000003000077812 */ /* 0x000fe200078ef80d */
[----:B------:R-:W-:Y:S01]  /*00a0*/  IMAD R20, R12, -0x70, R23 ;  /* 0xffffff900c147824 */ /* 0x000fe200078e0217 */
[----:B------:R-:W-:-:S04]  /*00b0*/  LOP3.LUT R4, R2, 0x1e, RZ, 0xc0, !PT ;  /* 0x0000001e02047812 */ /* 0x000fc800078ec0ff */
[C---:B------:R-:W-:Y:S01]  /*00c0*/  ISETP.LT.U32.OR P1, PT, R20.reuse, 0x10, !P0 ;  /* 0x000000101400780c */ /* 0x040fe20004721470 */
[----:B------:R-:W-:Y:S01]  /*00d0*/  IMAD R7, R7, 0x20, R4 ;  /* 0x0000002007077824 */ /* 0x000fe200078e0204 */
[----:B------:R-:W-:-:S11]  /*00e0*/  ISETP.GE.U32.AND P3, PT, R20, 0x10, PT ;  /* 0x000000101400780c */ /* 0x000fd60003f66070 */
[----:B------:R-:W-:Y:S01]  /*00f0*/  @!P1 IMAD.SHL.U32 R2, R23, 0x20, RZ ;  /* 0x0000002017029824 */ /* 0x000fe200078e00ff */
[C---:B------:R-:W-:Y:S01]  /*0100*/  @!P1 LOP3.LUT R5, R13.reuse, 0x1f, RZ, 0xc0, !PT ;  /* 0x0000001f0d059812 */ /* 0x040fe200078ec0ff */
[C---:B------:R-:W-:Y:S01]  /*0110*/  @P3 IMAD.SHL.U32 R4, R13.reuse, 0x10, RZ ;  /* 0x000000100d043824 */ /* 0x040fe200078e00ff */
[----:B------:R-:W-:Y:S01]  /*0120*/  @P3 LOP3.LUT R9, R13, 0x1f, RZ, 0xc0, !PT ;  /* 0x0000001f0d093812 */ /* 0x000fe200078ec0ff */
[----:B------:R-:W-:Y:S01]  /*0130*/  @P3 IMAD.SHL.U32 R10, R23, 0x20, RZ ;  /* 0x00000020170a3824 */ /* 0x000fe200078e00ff */
[----:B------:R-:W-:Y:S01]  /*0140*/  @P3 SHF.L.U32 R6, R13, 0x4, RZ ;  /* 0x000000040d063819 */ /* 0x000fe200000006ff */
[----:B------:R-:W-:Y:S01]  /*0150*/  @!P1 IMAD R5, R12, 0x31000, R5 ;  /* 0x000310000c059824 */ /* 0x000fe200078e0205 */
[----:B------:R-:W-:Y:S02]  /*0160*/  @P3 SHF.L.U32 R8, R23, 0x5, RZ ;  /* 0x0000000517083819 */ /* 0x000fe400000006ff */
[----:B------:R-:W-:Y:S02]  /*0170*/  @!P1 SHF.L.U32 R0, R13, 0x4, RZ ;  /* 0x000000040d009819 */ /* 0x000fe400000006ff */
[----:B------:R-:W-:Y:S01]  /*0180*/  @!P1 LOP3.LUT R3, R2, 0x1e0, RZ, 0xc0, !PT ;  /* 0x000001e002039812 */ /* 0x000fe200078ec0ff */
[----:B------:R-:W-:Y:S01]  /*0190*/  @P3 IMAD R2, R12, 0x31000, R9 ;  /* 0x000310000c023824 */ /* 0x000fe200078e0209 */
[----:B------:R-:W-:-:S02]  /*01a0*/  @P3 LOP3.LUT R6, R6, 0x200, RZ, 0xc0, !PT ;  /* 0x0000020006063812 */ /* 0x000fc400078ec0ff */
[----:B------:R-:W-:Y:S02]  /*01b0*/  @P3 LOP3.LUT R9, R8, 0x1e0, RZ, 0xc0, !PT ;  /* 0x000001e008093812 */ /* 0x000fe400078ec0ff */
[----:B------:R-:W-:Y:S02]  /*01c0*/  @!P1 LOP3.LUT R0, R0, 0x200, RZ, 0xc0, !PT ;  /* 0x0000020000009812 */ /* 0x000fe400078ec0ff */
[----:B------:R-:W-:Y:S02]  /*01d0*/  @P3 IADD3 R11, PT, PT, R9, R2, R6 ;  /* 0x00000002090b3210 */ /* 0x000fe40007ffe006 */
[----:B------:R-:W-:Y:S02]  /*01e0*/  @P3 LOP3.LUT R9, R13, 0x1f, RZ, 0xc0, !PT ;  /* 0x0000001f0d093812 */ /* 0x000fe400078ec0ff */
[----:B------:R-:W-:Y:S02]  /*01f0*/  @!P1 IADD3 R3, PT, PT, R3, R5, R0 ;  /* 0x0000000503039210 */ /* 0x000fe40007ffe000 */
[----:B------:R-:W-:Y:S01]  /*0200*/  @P3 SHF.L.U32 R2, R23, 0x5, RZ ;  /* 0x0000000517023819 */ /* 0x000fe200000006ff */
[----:B------:R-:W-:Y:S01]  /*0210*/  @P3 IMAD R9, R12, 0x31000, R9 ;  /* 0x000310000c093824 */ /* 0x000fe200078e0209 */
[----:B------:R-:W-:-:S02]  /*0220*/  @P3 LOP3.LUT R15, R13, 0x1f, RZ, 0xc0, !PT ;  /* 0x0000001f0d0f3812 */ /* 0x000fc400078ec0ff */
[----:B------:R-:W-:Y:S02]  /*0230*/  @P3 SHF.L.U32 R0, R13, 0x4, RZ ;  /* 0x000000040d003819 */ /* 0x000fe400000006ff */
[----:B------:R-:W-:Y:S02]  /*0240*/  @P3 SHF.L.U32 R6, R23, 0x5, RZ ;  /* 0x0000000517063819 */ /* 0x000fe400000006ff */
[C---:B------:R-:W-:Y:S02]  /*0250*/  @P3 LOP3.LUT R19, R13.reuse, 0x1f, RZ, 0xc0, !PT ;  /* 0x0000001f0d133812 */ /* 0x040fe400078ec0ff */
[----:B------:R-:W-:Y:S02]  /*0260*/  @P3 LOP3.LUT R25, R13, 0x1f, RZ, 0xc0, !PT ;  /* 0x0000001f0d193812 */ /* 0x000fe400078ec0ff */
[----:B------:R-:W-:Y:S01]  /*0270*/  @P3 LOP3.LUT R5, R2, 0x1e0, RZ, 0xc0, !PT ;  /* 0x000001e002053812 */ /* 0x000fe200078ec0ff */
[----:B------:R-:W-:Y:S01]  /*0280*/  @P3 IMAD R2, R12, 0x31000, R15 ;  /* 0x000310000c023824 */ /* 0x000fe200078e020f */
[----:B------:R-:W-:-:S02]  /*0290*/  @P3 LOP3.LUT R0, R0, 0x200, RZ, 0xc0, !PT ;  /* 0x0000020000003812 */ /* 0x000fc400078ec0ff */
[----:B------:R-:W-:Y:S02]  /*02a0*/  @P3 SHF.L.U32 R14, R13, 0x4, RZ ;  /* 0x000000040d0e3819 */ /* 0x000fe400000006ff */
[----:B------:R-:W-:Y:S02]  /*02b0*/  @P3 SHF.L.U32 R16, R23, 0x5, RZ ;  /* 0x0000000517103819 */ /* 0x000fe400000006ff */
[----:B------:R-:W-:Y:S02]  /*02c0*/  @P3 LOP3.LUT R4, R4, 0x200, RZ, 0xc0, !PT ;  /* 0x0000020004043812 */ /* 0x000fe400078ec0ff */
[----:B------:R-:W-:Y:S01]  /*02d0*/  @P3 LOP3.LUT R17, R6, 0x1e0, RZ, 0xc0, !PT ;  /* 0x000001e006113812 */ /* 0x000fe200078ec0ff */
[----:B------:R-:W-:Y:S01]  /*02e0*/  @P3 IMAD R6, R12, 0x31000, R19 ;  /* 0x000310000c063824 */ /* 0x000fe200078e0213 */
[----:B------:R-:W-:Y:S01]  /*02f0*/  @P3 LOP3.LUT R21, R10, 0x1e0, RZ, 0xc0, !PT ;  /* 0x000001e00a153812 */ /* 0x000fe200078ec0ff */
[----:B------:R-:W-:Y:S01]  /*0300*/  @P3 IMAD R10, R12, 0x31000, R25 ;  /* 0x000310000c0a3824 */ /* 0x000fe200078e0219 */
[----:B------:R-:W-:-:S02]  /*0310*/  @P3 IADD3 R15, PT, PT, R5, R9, R0 ;  /* 0x00000009050f3210 */ /* 0x000fc40007ffe000 */
[----:B------:R-:W-:Y:S02]  /*0320*/  @P3 SHF.L.U32 R8, R13, 0x4, RZ ;  /* 0x000000040d083819 */ /* 0x000fe400000006ff */
[----:B------:R-:W-:Y:S02]  /*0330*/  @P3 LOP3.LUT R14, R14, 0x200, RZ, 0xc0, !PT ;  /* 0x000002000e0e3812 */ /* 0x000fe400078ec0ff */
[----:B------:R-:W-:Y:S02]  /*0340*/  @P3 LOP3.LUT R25, R16, 0x1e0, RZ, 0xc0, !PT ;  /* 0x000001e010193812 */ /* 0x000fe400078ec0ff */
[----:B------:R-:W-:Y:S01]  /*0350*/  @P3 IADD3 R19, PT, PT, R17, R2, R4 ;  /* 0x0000000211133210 */ /* 0x000fe20007ffe004 */
[C---:B------:R-:W-:Y:S01]  /*0360*/  @P3 IMAD.SHL.U32 R2, R13.reuse, 0x10, RZ ;  /* 0x000000100d023824 */ /* 0x040fe200078e00ff */
[----:B------:R-:W-:Y:S02]  /*0370*/  @P3 LOP3.LUT R5, R13, 0x1f, RZ, 0xc0, !PT ;  /* 0x0000001f0d053812 */ /* 0x000fe400078ec0ff */
[----:B------:R-:W-:-:S02]  /*0380*/  @P3 SHF.L.U32 R4, R23, 0x5, RZ ;  /* 0x0000000517043819 */ /* 0x000fc400000006ff */
[----:B------:R-:W-:Y:S02]  /*0390*/  @P3 LOP3.LUT R8, R8, 0x200, RZ, 0xc0, !PT ;  /* 0x0000020008083812 */ /* 0x000fe400078ec0ff */
[----:B------:R-:W-:Y:S01]  /*03a0*/  @P3 IADD3 R25, PT, PT, R25, R10, R14 ;  /* 0x0000000a19193210 */ /* 0x000fe20007ffe00e */
[----:B------:R-:W-:Y:S01]  /*03b0*/  @P3 IMAD R14, R12, 0x31000, R5 ;  /* 0x000310000c0e3824 */ /* 0x000fe200078e0205 */
[----:B------:R-:W-:Y:S02]  /*03c0*/  @P3 LOP3.LUT R17, R4, 0x1e0, RZ, 0xc0, !PT ;  /* 0x000001e004113812 */ /* 0x000fe400078ec0ff */
[----:B------:R-:W-:Y:S01]  /*03d0*/  @P3 LOP3.LUT R10, R2, 0x200, RZ, 0xc0, !PT ;  /* 0x00000200020a3812 */ /* 0x000fe200078ec0ff */
[----:B------:R-:W2:Y:S01]  /*03e0*/  @P3 LDC.64 R4, c[0x0][0x388] ;  /* 0x0000e200ff043b82 */ /* 0x000ea20000000a00 */
[----:B------:R-:W-:Y:S02]  /*03f0*/  @P3 IADD3 R21, PT, PT, R21, R6, R8 ;  /* 0x0000000615153210 */ /* 0x000fe40007ffe008 */
[----:B------:R-:W-:-:S02]  /*0400*/  @P3 SHF.R.U32.HI R6, RZ, 0x4, R20 ;  /* 0x00000004ff063819 */ /* 0x000fc40000011614 */
[--C-:B------:R-:W-:Y:S02]  /*0410*/  @!P1 SHF.R.U32.HI R0, RZ, 0x4, R20.reuse ;  /* 0x00000004ff009819 */ /* 0x100fe40000011614 */
[----:B------:R-:W-:Y:S01]  /*0420*/  @P3 SHF.R.U32.HI R2, RZ, 0x4, R20 ;  /* 0x00000004ff023819 */ /* 0x000fe20000011614 */
[----:B------:R-:W4:Y:S01]  /*0430*/  @!P1 LDC.64 R8, c[0x0][0x388] ;  /* 0x0000e200ff089b82 */ /* 0x000f220000000a00 */
[----:B------:R-:W-:Y:S01]  /*0440*/  @P3 IADD3 R24, PT, PT, R17, R14, R10 ;  /* 0x0000000e11183210 */ /* 0x000fe20007ffe00a */
[----:B------:R-:W-:Y:S01]  /*0450*/  @P3 IMAD R6, R6, 0x3800, R15 ;  /* 0x0000380006063824 */ /* 0x000fe200078e020f */
[--C-:B------:R-:W-:Y:S01]  /*0460*/  @P3 SHF.R.U32.HI R10, RZ, 0x4, R20.reuse ;  /* 0x00000004ff0a3819 */ /* 0x100fe20000011614 */
[----:B------:R-:W-:Y:S01]  /*0470*/  @!P1 IMAD R0, R0, 0x3800, R3 ;  /* 0x0000380000009824 */ /* 0x000fe200078e0203 */
[--C-:B------:R-:W-:Y:S01]  /*0480*/  @P3 SHF.R.U32.HI R22, RZ, 0x4, R20.reuse ;  /* 0x00000004ff163819 */ /* 0x100fe20000011614 */
[----:B------:R-:W-:Y:S01]  /*0490*/  @P3 IMAD R11, R2, 0x3800, R11 ;  /* 0x00003800020b3824 */ /* 0x000fe200078e020b */
[--C-:B------:R-:W-:Y:S01]  /*04a0*/  @P3 SHF.R.U32.HI R18, RZ, 0x4, R20.reuse ;  /* 0x00000004ff123819 */ /* 0x100fe20000011614 */
[----:B------:R-:W3:Y:S01]  /*04b0*/  @P3 LDC.64 R16, c[0x0][0x388] ;  /* 0x0000e200ff103b82 */ /* 0x000ee20000000a00 */
[----:B------:R-:W-:Y:S01]  /*04c0*/  @!P1 IADD3 R29, PT, PT, R0, -0x1e00, RZ ;  /* 0xffffe200001d9810 */ /* 0x000fe20007ffe0ff */
[----:B------:R-:W-:Y:S01]  /*04d0*/  @P3 IMAD R0, R10, 0x3800, R19 ;  /* 0x000038000a003824 */ /* 0x000fe200078e0213 */
[----:B------:R-:W-:Y:S01]  /*04e0*/  @P3 IADD3 R31, PT, PT, R11, -0x1a00, RZ ;  /* 0xffffe6000b1f3810 */ /* 0x000fe20007ffe0ff */
[----:B------:R-:W-:Y:S01]  /*04f0*/  @P3 IMAD R22, R22, 0x3800, R25 ;  /* 0x0000380016163824 */ /* 0x000fe200078e0219 */
[----:B------:R-:W-:Y:S01]  /*0500*/  @P3 IADD3 R25, PT, PT, R6, -0x1600, RZ ;  /* 0xffffea0006193810 */ /* 0x000fe20007ffe0ff */
[----:B------:R-:W-:Y:S01]  /*0510*/  @P3 IMAD R18, R18, 0x3800, R21 ;  /* 0x0000380012123824 */ /* 0x000fe200078e0215 */
[----:B------:R-:W-:Y:S01]  /*0520*/  @P3 SHF.R.U32.HI R21, RZ, 0x4, R20 ;  /* 0x00000004ff153819 */ /* 0x000fe20000011614 */
[----:B------:R-:W1:Y:S01]  /*0530*/  @P3 LDC.64 R14, c[0x0][0x388] ;  /* 0x0000e200ff0e3b82 */ /* 0x000e620000000a00 */
[----:B--2---:R-:W-:-:S07]  /*0540*/  @P3 IMAD.WIDE.U32 R30, R31, 0x4, R4 ;  /* 0x000000041f1e3825 */ /* 0x004fce00078e0004 */
[----:B------:R-:W2:Y:S01]  /*0550*/  @P3 LDC.64 R2, c[0x0][0x388] ;  /* 0x0000e200ff023b82 */ /* 0x000ea20000000a00 */
[----:B------:R-:W-:Y:S01]  /*0560*/  @P3 IADD3 R5, PT, PT, R0, -0x1200, RZ ;  /* 0xffffee0000053810 */ /* 0x000fe20007ffe0ff */
[----:B------:R-:W-:Y:S02]  /*0570*/  @P3 VIADD R33, R18, 0xfffff200 ;  /* 0xfffff20012213836 */ /* 0x000fe40000000000 */
[----:B------:R-:W-:Y:S02]  /*0580*/  @P3 IMAD R24, R21, 0x3800, R24 ;  /* 0x0000380015183824 */ /* 0x000fe400078e0218 */
[----:B----4-:R-:W-:Y:S02]  /*0590*/  @!P1 IMAD.WIDE.U32 R28, R29, 0x4, R8 ;  /* 0x000000041d1c9825 */ /* 0x010fe400078e0008 */
[----:B------:R-:W4:Y:S02]  /*05a0*/  @P3 LDC.64 R10, c[0x0][0x388] ;  /* 0x0000e200ff0a3b82 */ /* 0x000f240000000a00 */
[----:B---3--:R-:W-:-:S04]  /*05b0*/  @P3 IMAD.WIDE.U32 R16, R25, 0x4, R16 ;  /* 0x0000000419103825 */ /* 0x008fc800078e0010 */
[----:B------:R-:W-:Y:S01]  /*05c0*/  HFMA2 R25, -RZ, RZ, 0, 0 ;  /* 0x00000000ff197431 */ /* 0x000fe200000001ff */
[----:B------:R-:W-:Y:S01]  /*05d0*/  @P3 IADD3 R37, PT, PT, R24, -0x600, RZ ;  /* 0xfffffa0018253810 */ /* 0x000fe20007ffe0ff */
[----:B------:R-:W-:Y:S01]  /*05e0*/  IMAD.MOV.U32 R19, RZ, RZ, RZ ;  /* 0x000000ffff137224 */ /* 0x000fe200078e00ff */
[----:B------:R-:W3:Y:S01]  /*05f0*/  @P3 LDC.64 R8, c[0x0][0x388] ;  /* 0x0000e200ff083b82 */ /* 0x000ee20000000a00 */
[----:B-1----:R-:W-:Y:S01]  /*0600*/  @P3 IMAD.WIDE.U32 R14, R5, 0x4, R14 ;  /* 0x00000004050e3825 */ /* 0x002fe200078e000e */
[----:B------:R-:W-:-:S03]  /*0610*/  MOV R27, RZ ;  /* 0x000000ff001b7202 */ /* 0x000fc60000000f00 */
[----:B------:R1:W5:Y:S01]  /*0620*/  @!P1 LDG.E.CONSTANT R19, desc[UR8][R28.64] ;  /* 0x000000081c139981 */ /* 0x000362000c1e9900 */
[----:B------:R-:W-:Y:S01]  /*0630*/  IMAD R24, R12, 0x31000, RZ ;  /* 0x000310000c187824 */ /* 0x000fe200078e02ff */
[----:B------:R-:W-:Y:S01]  /*0640*/  SHF.L.U32 R6, R23, 0x5, RZ ;  /* 0x0000000517067819 */ /* 0x000fe200000006ff */
[----:B------:R-:W-:Y:S01]  /*0650*/  IMAD.MOV.U32 R21, RZ, RZ, RZ ;  /* 0x000000ffff157224 */ /* 0x000fe200078e00ff */
[----:B------:R-:W3:Y:S01]  /*0660*/  LDC.64 R4, c[0x0][0x390] ;  /* 0x0000e400ff047b82 */ /* 0x000ee20000000a00 */
[----:B--2---:R-:W-:Y:S01]  /*0670*/  @P3 IMAD.WIDE.U32 R32, R33, 0x4, R2 ;  /* 0x0000000421203825 */ /* 0x004fe200078e0002 */
[----:B------:R2:W5:Y:S01]  /*0680*/  @P3 LDG.E.CONSTANT R25, desc[UR8][R16.64] ;  /* 0x0000000810193981 */ /* 0x000562000c1e9900 */
[----:B------:R-:W-:Y:S02]  /*0690*/  LOP3.LUT R0, R24, 0x1f, R13, 0xf8, !PT ;  /* 0x0000001f18007812 */ /* 0x000fe400078ef80d */
[----:B-1----:R-:W-:Y:S01]  /*06a0*/  HFMA2 R29, -RZ, RZ, 0, 0 ;  /* 0x00000000ff1d7431 */ /* 0x002fe200000001ff */
[----:B------:R1:W5:Y:S02]  /*06b0*/  @P3 LDG.E.CONSTANT R27, desc[UR8][R14.64] ;  /* 0x000000080e1b3981 */ /* 0x000364000c1e9900 */
[----:B------:R-:W3:Y:S01]  /*06c0*/  LDC.64 R2, c[0x0][0x388] ;  /* 0x0000e200ff027b82 */ /* 0x000ee20000000a00 */
[----:B------:R-:W-:Y:S01]  /*06d0*/  ISETP.GT.U32.AND P1, PT, R13, 0x2f, PT ;  /* 0x0000002f0d00780c */ /* 0x000fe20003f24070 */
[----:B------:R-:W-:-:S02]  /*06e0*/  @P3 VIADD R35, R22, 0xfffff600 ;  /* 0xfffff60016233836 */ /* 0x000fc40000000000 */
[----:B------:R-:W-:Y:S02]  /*06f0*/  HFMA2 R41, -RZ, RZ, 0, 0 ;  /* 0x00000000ff297431 */ /* 0x000fe400000001ff */
[----:B--2---:R-:W-:Y:S02]  /*0700*/  IMAD.SHL.U32 R17, R13, 0x10, RZ ;  /* 0x000000100d117824 */ /* 0x004fe400078e00ff */
[----:B------:R-:W-:Y:S01]  /*0710*/  HFMA2 R47, -RZ, RZ, 0, 0 ;  /* 0x00000000ff2f7431 */ /* 0x000fe200000001ff */
[----:B------:R-:W5:Y:S01]  /*0720*/  @P3 LDG.E.CONSTANT R21, desc[UR8][R30.64] ;  /* 0x000000081e153981 */ /* 0x000f62000c1e9900 */
[----:B-1----:R-:W-:-:S03]  /*0730*/  SHF.R.U32.HI R14, RZ, 0x4, R20 ;  /* 0x00000004ff0e7819 */ /* 0x002fc60000011614 */
[----:B------:R1:W5:Y:S01]  /*0740*/  @P3 LDG.E.CONSTANT R29, desc[UR8][R32.64] ;  /* 0x00000008201d3981 */ /* 0x000362000c1e9900 */
[----:B------:R-:W-:Y:S02]  /*0750*/  LOP3.LUT R15, R6, 0x1e0, RZ, 0xc0, !PT ;  /* 0x000001e0060f7812 */ /* 0x000fe400078ec0ff */
[----:B------:R-:W-:Y:S01]  /*0760*/  LOP3.LUT R26, R0, 0x200, R17, 0xf8, !PT ;  /* 0x00000200001a7812 */ /* 0x000fe200078ef811 */
[----:B------:R-:W-:-:S03]  /*0770*/  IMAD R16, R14, 0x3800, RZ ;  /* 0x000038000e107824 */ /* 0x000fc600078e02ff */
[----:B------:R-:W-:Y:S01]  /*0780*/  LOP3.LUT R49, R26, R15, RZ, 0xfc, !PT ;  /* 0x0000000f1a317212 */ /* 0x000fe200078efcff */
[----:B-1----:R-:W-:-:S04]  /*0790*/  HFMA2 R33, -RZ, RZ, 0, 0 ;  /* 0x00000000ff217431 */ /* 0x002fc800000001ff */
[----:B------:R-:W-:Y:S01]  /*07a0*/  IMAD.IADD R49, R16, 0x1, R49 ;  /* 0x0000000110317824 */ /* 0x000fe200078e0231 */
[----:B------:R-:W-:Y:S01]  /*07b0*/  MOV R31, RZ ;  /* 0x000000ff001f7202 */ /* 0x000fe20000000f00 */
[----:B----4-:R-:W-:Y:S01]  /*07c0*/  @P3 IMAD.WIDE.U32 R10, R35, 0x4, R10 ;  /* 0x00000004230a3825 */ /* 0x010fe200078e000a */
[----:B------:R-:W-:Y:S02]  /*07d0*/  MOV R39, RZ ;  /* 0x000000ff00277202 */ /* 0x000fe40000000f00 */
[----:B------:R-:W-:Y:S01]  /*07e0*/  MOV R45, RZ ;  /* 0x000000ff002d7202 */ /* 0x000fe20000000f00 */
[----:B---3--:R-:W-:Y:S01]  /*07f0*/  @P3 IMAD.WIDE.U32 R8, R37, 0x4, R8 ;  /* 0x0000000425083825 */ /* 0x008fe200078e0008 */
[----:B------:R-:W-:Y:S01]  /*0800*/  MOV R37, RZ ;  /* 0x000000ff00257202 */ /* 0x000fe20000000f00 */
[----:B------:R1:W5:Y:S02]  /*0810*/  @P3 LDG.E.CONSTANT R31, desc[UR8][R10.64] ;  /* 0x000000080a1f3981 */ /* 0x000364000c1e9900 */
[----:B------:R-:W-:-:S02]  /*0820*/  IMAD.WIDE.U32 R4, R7, 0x4, R4 ;  /* 0x0000000407047825 */ /* 0x000fc400078e0004 */
[----:B------:R1:W5:Y:S02]  /*0830*/  @P3 LDG.E.CONSTANT R33, desc[UR8][R8.64] ;  /* 0x0000000808213981 */ /* 0x000364000c1e9900 */
[----:B------:R-:W-:Y:S02]  /*0840*/  IMAD.MOV.U32 R43, RZ, RZ, RZ ;  /* 0x000000ffff2b7224 */ /* 0x000fe400078e00ff */
[----:B------:R-:W-:Y:S02]  /*0850*/  IMAD.MOV.U32 R35, RZ, RZ, RZ ;  /* 0x000000ffff237224 */ /* 0x000fe400078e00ff */
[----:B------:R-:W-:Y:S01]  /*0860*/  IMAD.WIDE.U32 R6, R49, 0x4, R2 ;  /* 0x0000000431067825 */ /* 0x000fe200078e0002 */
[----:B------:R1:W5:Y:S04]  /*0870*/  @!P1 LDG.E.64.CONSTANT R8, desc[UR8][R4.64] ;  /* 0x0000000804089981 */ /* 0x000368000c1e9b00 */
[----:B------:R1:W5:Y:S04]  /*0880*/  @P3 LDG.E.CONSTANT R39, desc[UR8][R6.64+0x61000] ;  /* 0x0610000806273981 */ /* 0x000368000c1e9900 */
[----:B------:R1:W5:Y:S04]  /*0890*/  @P3 LDG.E.CONSTANT R41, desc[UR8][R6.64+0x5b000] ;  /* 0x05b0000806293981 */ /* 0x000368000c1e9900 */
[----:B------:R1:W5:Y:S04]  /*08a0*/  @P3 LDG.E.CONSTANT R43, desc[UR8][R6.64+0x5c000] ;  /* 0x05c00008062b3981 */ /* 0x000368000c1e9900 */
[----:B------:R1:W5:Y:S04]  /*08b0*/  @P3 LDG.E.CONSTANT R45, desc[UR8][R6.64+0x5d000] ;  /* 0x05d00008062d3981 */ /* 0x000368000c1e9900 */
[----:B------:R1:W5:Y:S04]  /*08c0*/  @P3 LDG.E.CONSTANT R47, desc[UR8][R6.64+0x5e000] ;  /* 0x05e00008062f3981 */ /* 0x000368000c1e9900 */
[----:B------:R1:W5:Y:S04]  /*08d0*/  @P3 LDG.E.CONSTANT R35, desc[UR8][R6.64+0x5f000] ;  /* 0x05f0000806233981 */ /* 0x000368000c1e9900 */
[----:B------:R1:W5:Y:S01]  /*08e0*/  @P3 LDG.E.CONSTANT R37, desc[UR8][R6.64+0x60000] ;  /* 0x0600000806253981 */ /* 0x000362000c1e9900 */
[----:B------:R-:W-:-:S04]  /*08f0*/  SHF.R.U32.HI R17, RZ, 0x5, R13 ;  /* 0x00000005ff117819 */ /* 0x000fc8000001160d */
[----:B------:R-:W-:-:S04]  /*0900*/  IADD3 R22, PT, PT, R17, 0xe, RZ ;  /* 0x0000000e11167810 */ /* 0x000fc80007ffe0ff */
[----:B------:R-:W-:Y:S01]  /*0910*/  ISETP.NE.AND P2, PT, R22, 0xf, PT ;  /* 0x0000000f1600780c */ /* 0x000fe20003f45270 */
[----:B------:R-:W2:-:S12]  /*0920*/  S2UR UR7, SR_CgaCtaId ;  /* 0x00000000000779c3 */ /* 0x000e980000008800 */
[----:B------:R-:W-:-:S05]  /*0930*/  @!P2 VIADD R22, R17, 0xffffffff ;  /* 0xffffffff1116a836 */ /* 0x000fca0000000000 */
[----:B------:R-:W-:Y:S01]  /*0940*/  ISETP.NE.AND P2, PT, R22, RZ, PT ;  /* 0x000000ff1600720c */ /* 0x000fe20003f45270 */
[----:B------:R-:W-:Y:S01]  /*0950*/  UMOV UR5, 0x400 ;  /* 0x0000040000057882 */ /* 0x000fe20000000000 */
[----:B------:R-:W-:Y:S01]  /*0960*/  HFMA2 R51, -RZ, RZ, 0, 0 ;  /* 0x00000000ff337431 */ /* 0x000fe200000001ff */
[----:B--2---:R-:W-:-:S10]  /*0970*/  ULEA UR6, UR7, UR5, 0x18 ;  /* 0x0000000507067291 */ /* 0x004fd4000f8ec0ff */
[----:B------:R-:W-:-:S04]  /*0980*/  @P2 ISETP.GT.U32.AND P4, PT, R13, 0x1f, PT ;  /* 0x0000001f0d00280c */ /* 0x000fc80003f84070 */
[----:B------:R-:W-:Y:S02]  /*0990*/  @P2 SEL R28, RZ, 0x18800, !P4 ;  /* 0x00018800ff1c2807 */ /* 0x000fe40006000000 */
[----:B------:R-:W-:Y:S02]  /*09a0*/  LEA R18, R13, UR6, 0x2 ;  /* 0x000000060d127c11 */ /* 0x000fe4000f8e10ff */
[----:B------:R-:W-:Y:S01]  /*09b0*/  @P2 LOP3.LUT R28, R28, 0x1f, R13, 0xf8, !PT ;  /* 0x0000001f1c1c2812 */ /* 0x000fe200078ef80d */
[----:B-1----:R-:W-:Y:S06]  /*09c0*/  @!P3 BRA `(.L_x_0) ;  /* 0x00000000005cb947 */ /* 0x002fec0003800000 */
[----:B------:R-:W-:Y:S01]  /*09d0*/  LEA.HI R30, R13, 0xe, RZ, 0x1b ;  /* 0x0000000e0d1e7811 */ /* 0x000fe200078fd8ff */
[----:B------:R-:W-:Y:S01]  /*09e0*/  IMAD.MOV.U32 R11, RZ, RZ, -0x1 ;  /* 0xffffffffff0b7424 */ /* 0x000fe200078e00ff */
[----:B------:R-:W-:Y:S01]  /*09f0*/  MOV R10, 0x0 ;  /* 0x00000000000a7802 */ /* 0x000fe20000000f00 */
[----:B------:R-:W-:Y:S01]  /*0a00*/  BSSY.RECONVERGENT B0, `(.L_x_0) ;  /* 0x0000013000007945 */ /* 0x000fe20003800200 */
[----:B------:R-:W-:-:S13]  /*0a10*/  ISETP.NE.AND P3, PT, R30, 0xf, PT ;  /* 0x0000000f1e00780c */ /* 0x000fda0003f65270 */
[----:B------:R-:W-:-:S05]  /*0a20*/  @!P3 IMAD.HI.U32 R30, R13, 0x8000000, R10 ;  /* 0x080000000d1eb827 */ /* 0x000fca00078e000a */
[----:B------:R-:W-:-:S13]  /*0a30*/  ISETP.NE.AND P3, PT, R30, RZ, PT ;  /* 0x000000ff1e00720c */ /* 0x000fda0003f65270 */
[----:B------:R-:W-:Y:S05]  /*0a40*/  @!P3 BRA `(.L_x_1) ;  /* 0x000000000038b947 */ /* 0x000fea0003800000 */
[----:B------:R-:W-:Y:S02]  /*0a50*/  ISETP.GT.U32.AND P3, PT, R13, 0x1f, PT ;  /* 0x0000001f0d00780c */ /* 0x000fe40003f64070 */
[----:B------:R-:W-:Y:S02]  /*0a60*/  SHF.L.U32 R23, R23, 0x5, RZ ;  /* 0x0000000517177819 */ /* 0x000fe400000006ff */
[----:B------:R-:W-:Y:S02]  /*0a70*/  SEL R10, RZ, 0x18800, !P3 ;  /* 0x00018800ff0a7807 */ /* 0x000fe40005800000 */
[----:B------:R-:W-:Y:S02]  /*0a80*/  LOP3.LUT R32, R23, 0x1e0, RZ, 0xc0, !PT ;  /* 0x000001e017207812 */ /* 0x000fe400078ec0ff */
[----:B------:R-:W-:Y:S02]  /*0a90*/  LOP3.LUT R51, R10, 0x1f, R13, 0xf8, !PT ;  /* 0x0000001f0a337812 */ /* 0x000fe400078ef80d */
[----:B------:R-:W1:Y:S01]  /*0aa0*/  LDC.64 R10, c[0x0][0x388] ;  /* 0x0000e200ff0a7b82 */ /* 0x000e620000000a00 */
[----:B------:R-:W-:-:S02]  /*0ab0*/  SHF.R.U32.HI R20, RZ, 0x4, R20 ;  /* 0x00000004ff147819 */ /* 0x000fc40000011614 */
[----:B------:R-:W-:-:S05]  /*0ac0*/  IMAD R51, R12, 0x31000, R51 ;  /* 0x000310000c337824 */ /* 0x000fca00078e0233 */
[----:B------:R-:W-:-:S05]  /*0ad0*/  IADD3 R51, PT, PT, R32, R51, RZ ;  /* 0x0000003320337210 */ /* 0x000fca0007ffe0ff */
[----:B------:R-:W-:-:S04]  /*0ae0*/  IMAD R51, R20, 0x3800, R51 ;  /* 0x0000380014337824 */ /* 0x000fc800078e0233 */
[----:B------:R-:W-:-:S05]  /*0af0*/  IMAD R51, R30, 0x200, R51 ;  /* 0x000002001e337824 */ /* 0x000fca00078e0233 */
[----:B------:R-:W-:-:S05]  /*0b00*/  IADD3 R51, PT, PT, R51, -0x1e00, RZ ;  /* 0xffffe20033337810 */ /* 0x000fca0007ffe0ff */
[----:B-1----:R-:W-:-:S05]  /*0b10*/  IMAD.WIDE.U32 R10, R51, 0x4, R10 ;  /* 0x00000004330a7825 */ /* 0x002fca00078e000a */
[----:B------:R1:W5:Y:S02]  /*0b20*/  LDG.E.CONSTANT R51, desc[UR8][R10.64] ;  /* 0x000000080a337981 */ /* 0x000364000c1e9900 */
.L_x_1:
[----:B------:R-:W-:Y:S05]  /*0b30*/  BSYNC.RECONVERGENT B0 ;  /* 0x0000000000007941 */ /* 0x000fea0003800200 */
.L_x_0:
[----:B-1----:R-:W-:Y:S01]  /*0b40*/  @P2 IADD3 R11, PT, PT, R15, R28, R24 ;  /* 0x0000001c0f0b2210 */ /* 0x002fe20007ffe018 */
[----:B-----5:R1:W-:Y:S01]  /*0b50*/  STS [R18+0x100], R21 ;  /* 0x0001001512007388 */ /* 0x0203e20000000800 */
[----:B------:R-:W-:Y:S01]  /*0b60*/  @P0 IADD3 R49, PT, PT, R49, -0x200, RZ ;  /* 0xfffffe0031310810 */ /* 0x000fe20007ffe0ff */
[----:B------:R-:W-:Y:S01]  /*0b70*/  UIADD3 UR4, UPT, UPT, UR5, 0x2d00, URZ ;  /* 0x00002d0005047890 */ /* 0x000fe2000fffe0ff */
[----:B------:R-:W-:Y:S01]  /*0b80*/  @P2 IADD3 R11, PT, PT, R16, R11, RZ ;  /* 0x0000000b100b2210 */ /* 0x000fe20007ffe0ff */
[----:B------:R2:W-:Y:S02]  /*0b90*/  STS [R18+0xc00], R35 ;  /* 0x000c002312007388 */ /* 0x0005e40000000800 */
[----:B------:R-:W-:Y:S02]  /*0ba0*/  ULEA UR4, UR7, UR4, 0x18 ;  /* 0x0000000407047291 */ /* 0x000fe4000f8ec0ff */
[----:B------:R-:W-:Y:S01]  /*0bb0*/  @P2 IMAD R10, R22, 0x200, R11 ;  /* 0x00000200160a2824 */ /* 0x000fe200078e020b */
[----:B------:R-:W-:Y:S01]  /*0bc0*/  IADD3 R11, PT, PT, R16, R26, R15 ;  /* 0x0000001a100b7210 */ /* 0x000fe20007ffe00f */
[--C-:B-1----:R-:W-:Y:S01]  /*0bd0*/  @P0 IMAD.WIDE.U32 R20, R49, 0x4, R2.reuse ;  /* 0x0000000431140825 */ /* 0x102fe200078e0002 */
[----:B------:R-:W-:Y:S01]  /*0be0*/  MOV R49, RZ ;  /* 0x000000ff00317202 */ /* 0x000fe20000000f00 */
[----:B------:R1:W-:Y:S01]  /*0bf0*/  STS [R18+0x200], R25 ;  /* 0x0002001912007388 */ /* 0x0003e20000000800 */
[----:B------:R-:W-:Y:S01]  /*0c00*/  @P2 IADD3 R23, PT, PT, R10, -0x200, RZ ;  /* 0xfffffe000a172810 */ /* 0x000fe20007ffe0ff */
[----:B------:R-:W-:-:S02]  /*0c10*/  IMAD.WIDE.U32 R10, R11, 0x4, R2 ;  /* 0x000000040b0a7825 */ /* 0x000fc400078e0002 */
[----:B------:R3:W-:Y:S02]  /*0c20*/  STS [R18+0x300], R27 ;  /* 0x0003001b12007388 */ /* 0x0007e40000000800 */
[----:B------:R-:W-:Y:S02]  /*0c30*/  @P2 IMAD.WIDE.U32 R2, R23, 0x4, R2 ;  /* 0x0000000417022825 */ /* 0x000fe400078e0002 */
[----:B--2---:R-:W2:Y:S02]  /*0c40*/  LDG.E.CONSTANT R35, desc[UR8][R10.64+0x5800] ;  /* 0x005800080a237981 */ /* 0x004ea4000c1e9900 */
[----:B------:R-:W-:Y:S02]  /*0c50*/  IMAD.MOV.U32 R23, RZ, RZ, RZ ;  /* 0x000000ffff177224 */ /* 0x000fe400078e00ff */
[----:B------:R4:W-:Y:S04]  /*0c60*/  STS [R18+0x400], R29 ;  /* 0x0004001d12007388 */ /* 0x0009e80000000800 */
[----:B------:R4:W2:Y:S04]  /*0c70*/  @P0 LDG.E.CONSTANT R23, desc[UR8][R20.64] ;  /* 0x0000000814170981 */ /* 0x0008a8000c1e9900 */
[----:B------:R4:W-:Y:S04]  /*0c80*/  STS [R18+0x500], R31 ;  /* 0x0005001f12007388 */ /* 0x0009e80000000800 */
[----:B------:R4:W-:Y:S04]  /*0c90*/  STS [R18+0x600], R33 ;  /* 0x0006002112007388 */ /* 0x0009e80000000800 */
[----:B------:R-:W-:Y:S04]  /*0ca0*/  STS [R18+0xe00], R39 ;  /* 0x000e002712007388 */ /* 0x000fe80000000800 */
[----:B------:R-:W-:Y:S04]  /*0cb0*/  STS [R18+0x800], R41 ;  /* 0x0008002912007388 */ /* 0x000fe80000000800 */
[----:B------:R-:W-:Y:S04]  /*0cc0*/  STS [R18+0x900], R43 ;  /* 0x0009002b12007388 */ /* 0x000fe80000000800 */
[----:B------:R-:W-:Y:S04]  /*0cd0*/  STS [R18+0xa00], R45 ;  /* 0x000a002d12007388 */ /* 0x000fe80000000800 */
[----:B------:R-:W-:Y:S04]  /*0ce0*/  STS [R18+0xb00], R47 ;  /* 0x000b002f12007388 */ /* 0x000fe80000000800 */
[----:B------:R4:W-:Y:S04]  /*0cf0*/  STS [R18+0xd00], R37 ;  /* 0x000d002512007388 */ /* 0x0009e80000000800 */
[----:B------:R-:W2:Y:S04]  /*0d00*/  @P2 LDG.E.CONSTANT R49, desc[UR8][R2.64] ;  /* 0x0000000802312981 */ /* 0x000ea8000c1e9900 */
[----:B-1----:R-:W2:Y:S04]  /*0d10*/  LDG.E.CONSTANT R25, desc[UR8][R10.64+0x800] ;  /* 0x000800080a197981 */ /* 0x002ea8000c1e9900 */
[----:B---3--:R-:W3:Y:S04]  /*0d20*/  LDG.E.CONSTANT R27, desc[UR8][R10.64+0x1800] ;  /* 0x001800080a1b7981 */ /* 0x008ee8000c1e9900 */
[----:B----4-:R-:W4:Y:S04]  /*0d30*/  LDG.E.CONSTANT R29, desc[UR8][R10.64+0x2800] ;  /* 0x002800080a1d7981 */ /* 0x010f28000c1e9900 */
[----:B------:R-:W4:Y:S04]  /*0d40*/  LDG.E.CONSTANT R31, desc[UR8][R10.64+0x3800] ;  /* 0x003800080a1f7981 */ /* 0x000f28000c1e9900 */
        /* <DEDUP_REMOVED lines=8> */
[----:B------:R-:W4:Y:S04]  /*0dd0*/  @!P1 LDG.E.64.CONSTANT R2, desc[UR8][R4.64+0x1800] ;  /* 0x0018000804029981 */ /* 0x000f28000c1e9b00 */
[----:B------:R1:W-:Y:S04]  /*0de0*/  STS [R18], R19 ;  /* 0x0000001312007388 */ /* 0x0003e80000000800 */
[----:B------:R1:W-:Y:S02]  /*0df0*/  STS [R18+0x700], R51 ;  /* 0x0007003312007388 */ /* 0x0003e40000000800 */
[----:B-1----:R-:W-:-:S05]  /*0e00*/  LEA R19, R13, UR4, 0x3 ;  /* 0x000000040d137c11 */ /* 0x002fca000f8e18ff */
[----:B------:R1:W-:Y:S01]  /*0e10*/  @!P1 STS.64 [R19], R8 ;  /* 0x0000000813009388 */ /* 0x0003e20000000a00 */
[----:B------:R-:W-:Y:S02]  /*0e20*/  @P2 ISETP.GT.U32.AND P3, PT, R13, 0x1f, PT ;  /* 0x0000001f0d00280c */ /* 0x000fe40003f64070 */
[----:B------:R-:W-:Y:S01]  /*0e30*/  @P2 SHF.L.U32 R51, R22, 0x9, RZ ;  /* 0x0000000916332819 */ /* 0x000fe200000006ff */
[----:B------:R-:W0:Y:S01]  /*0e40*/  LDGDEPBAR ;  /* 0x00000000000079af */ /* 0x000e220000000000 */
[----:B-1----:R-:W1:Y:S01]  /*0e50*/  @P2 LDC.64 R8, c[0x0][0x388] ;  /* 0x0000e200ff082b82 */ /* 0x002e620000000a00 */
[----:B------:R-:W-:-:S04]  /*0e60*/  @P2 SEL R20, RZ, 0x18800, !P3 ;  /* 0x00018800ff142807 */ /* 0x000fc80005800000 */
[----:B------:R-:W-:-:S04]  /*0e70*/  @P2 IADD3 R0, P3, P4, R15, R20, R0 ;  /* 0x000000140f002210 */ /* 0x000fc80007c7e000 */
[----:B------:R-:W-:Y:S02]  /*0e80*/  @P2 IADD3 R51, P5, P6, R51, R0, R16 ;  /* 0x0000000033332210 */ /* 0x000fe40007ebe010 */
[----:B------:R-:W-:-:S04]  /*0e90*/  @P2 IADD3.X R0, PT, PT, RZ, RZ, RZ, P3, P4 ;  /* 0x000000ffff002210 */ /* 0x000fc80001fe84ff */
[----:B------:R-:W-:Y:S02]  /*0ea0*/  @P2 IADD3.X R0, PT, PT, RZ, R0, RZ, P5, P6 ;  /* 0x00000000ff002210 */ /* 0x000fe40002fec4ff */
[----:B-1----:R-:W-:-:S04]  /*0eb0*/  @P2 LEA R8, P3, R51, R8, 0x2 ;  /* 0x0000000833082211 */ /* 0x002fc800078610ff */
[----:B------:R-:W-:Y:S01]  /*0ec0*/  @P2 LEA.HI.X R9, R51, R9, R0, 0x2, P3 ;  /* 0x0000000933092211 */ /* 0x000fe200018f1400 */
[----:B--2---:R1:W-:Y:S04]  /*0ed0*/  STS [R18+0x1500], R35 ;  /* 0x0015002312007388 */ /* 0x0043e80000000800 */
[----:B------:R2:W-:Y:S01]  /*0ee0*/  STS [R18+0xf00], R23 ;  /* 0x000f001712007388 */ /* 0x0005e20000000800 */
[----:B-1----:R-:W-:-:S06]  /*0ef0*/  MOV R35, RZ ;  /* 0x000000ff00237202 */ /* 0x002fcc0000000f00 */
[----:B------:R-:W4:Y:S01]  /*0f00*/  @P2 LDG.E.CONSTANT R35, desc[UR8][R8.64+0x6800] ;  /* 0x0068000808232981 */ /* 0x000f22000c1e9900 */
[----:B--2---:R-:W-:-:S06]  /*0f10*/  IMAD.MOV.U32 R23, RZ, RZ, RZ ;  /* 0x000000ffff177224 */ /* 0x004fcc00078e00ff */
[----:B------:R-:W2:Y:S04]  /*0f20*/  @P0 LDG.E.CONSTANT R23, desc[UR8][R10.64+0x6800] ;  /* 0x006800080a170981 */ /* 0x000ea8000c1e9900 */
[----:B------:R-:W-:Y:S04]  /*0f30*/  STS [R18+0x1600], R49 ;  /* 0x0016003112007388 */ /* 0x000fe80000000800 */
[----:B------:R-:W-:Y:S04]  /*0f40*/  STS [R18+0x1000], R25 ;  /* 0x0010001912007388 */ /* 0x000fe80000000800 */
[----:B---3--:R-:W-:Y:S04]  /*0f50*/  STS [R18+0x1100], R27 ;  /* 0x0011001b12007388 */ /* 0x008fe80000000800 */
[----:B----4-:R-:W-:Y:S04]  /*0f60*/  STS [R18+0x1200], R29 ;  /* 0x0012001d12007388 */ /* 0x010fe80000000800 */
[----:B------:R-:W-:Y:S04]  /*0f70*/  STS [R18+0x1300], R31 ;  /* 0x0013001f12007388 */ /* 0x000fe80000000800 */
[----:B------:R-:W-:Y:S04]  /*0f80*/  STS [R18+0x1400], R33 ;  /* 0x0014002112007388 */ /* 0x000fe80000000800 */
[----:B------:R-:W-:Y:S04]  /*0f90*/  STS [R18+0x1700], R37 ;  /* 0x0017002512007388 */ /* 0x000fe80000000800 */
[----:B------:R-:W-:Y:S04]  /*0fa0*/  STS [R18+0x1800], R39 ;  /* 0x0018002712007388 */ /* 0x000fe80000000800 */
[----:B------:R-:W-:Y:S04]  /*0fb0*/  STS [R18+0x1900], R41 ;  /* 0x0019002912007388 */ /* 0x000fe80000000800 */
[----:B------:R1:W-:Y:S04]  /*0fc0*/  STS [R18+0x1a00], R21 ;  /* 0x001a001512007388 */ /* 0x0003e80000000800 */
[----:B------:R-:W-:Y:S04]  /*0fd0*/  STS [R18+0x1b00], R43 ;  /* 0x001b002b12007388 */ /* 0x000fe80000000800 */
[----:B------:R-:W-:Y:S04]  /*0fe0*/  STS [R18+0x1c00], R45 ;  /* 0x001c002d12007388 */ /* 0x000fe80000000800 */
[----:B------:R-:W-:Y:S04]  /*0ff0*/  STS [R18+0x1d00], R47 ;  /* 0x001d002f12007388 */ /* 0x000fe80000000800 */
[----:B------:R3:W-:Y:S04]  /*1000*/  @!P1 STS.64 [R19+0x180], R2 ;  /* 0x0001800213009388 */ /* 0x0007e80000000a00 */
[----:B------:R-:W0:Y:S04]  /*1010*/  LDGDEPBAR ;  /* 0x00000000000079af */ /* 0x000e280000000000 */
[----:B-1----:R-:W4:Y:S04]  /*1020*/  LDG.E.CONSTANT R21, desc[UR8][R10.64+0x7800] ;  /* 0x007800080a157981 */ /* 0x002f28000c1e9900 */
[----:B------:R-:W4:Y:S04]  /*1030*/  LDG.E.CONSTANT R25, desc[UR8][R10.64+0x8800] ;  /* 0x008800080a197981 */ /* 0x000f28000c1e9900 */
[----:B------:R-:W4:Y:S04]  /*1040*/  LDG.E.CONSTANT R27, desc[UR8][R10.64+0x9800] ;  /* 0x009800080a1b7981 */ /* 0x000f28000c1e9900 */
[----:B------:R-:W4:Y:S04]  /*1050*/  LDG.E.CONSTANT R29, desc[UR8][R10.64+0xa800] ;  /* 0x00a800080a1d7981 */ /* 0x000f28000c1e9900 */
[----:B------:R-:W4:Y:S04]  /*1060*/  LDG.E.CONSTANT R31, desc[UR8][R10.64+0xb800] ;  /* 0x00b800080a1f7981 */ /* 0x000f28000c1e9900 */
[----:B------:R-:W4:Y:S04]  /*1070*/  LDG.E.CONSTANT R33, desc[UR8][R10.64+0xc800] ;  /* 0x00c800080a217981 */ /* 0x000f28000c1e9900 */
[----:B---3--:R-:W3:Y:S04]  /*1080*/  LDG.E.CONSTANT R3, desc[UR8][R6.64+0x69000] ;  /* 0x0690000806037981 */ /* 0x008ee8000c1e9900 */
[----:B------:R-:W3:Y:S04]  /*1090*/  LDG.E.CONSTANT R37, desc[UR8][R6.64+0x6a000] ;  /* 0x06a0000806257981 */ /* 0x000ee8000c1e9900 */
[----:B------:R-:W3:Y:S04]  /*10a0*/  LDG.E.CONSTANT R39, desc[UR8][R6.64+0x6b000] ;  /* 0x06b0000806277981 */ /* 0x000ee8000c1e9900 */
[----:B------:R-:W3:Y:S04]  /*10b0*/  LDG.E.CONSTANT R41, desc[UR8][R6.64+0x6c000] ;  /* 0x06c0000806297981 */ /* 0x000ee8000c1e9900 */
[----:B------:R-:W3:Y:S04]  /*10c0*/  LDG.E.CONSTANT R43, desc[UR8][R6.64+0x6d000] ;  /* 0x06d00008062b7981 */ /* 0x000ee8000c1e9900 */
[----:B------:R-:W3:Y:S04]  /*10d0*/  LDG.E.CONSTANT R45, desc[UR8][R6.64+0x6e000] ;  /* 0x06e00008062d7981 */ /* 0x000ee8000c1e9900 */
[----:B------:R-:W3:Y:S04]  /*10e0*/  LDG.E.CONSTANT R47, desc[UR8][R6.64+0x6f000] ;  /* 0x06f00008062f7981 */ /* 0x000ee8000c1e9900 */
[----:B------:R1:W3:Y:S01]  /*10f0*/  @!P1 LDG.E.64.CONSTANT R48, desc[UR8][R4.64+0x3000] ;  /* 0x0030000804309981 */ /* 0x0002e2000c1e9b00 */
[----:B------:R-:W-:-:S05]  /*1100*/  LOP3.LUT R0, R13, 0x1f, RZ, 0xc0, !PT ;  /* 0x0000001f0d007812 */ /* 0x000fca00078ec0ff */
[----:B-1----:R-:W-:-:S05]  /*1110*/  IMAD R5, R17, 0x1e0, R0 ;  /* 0x000001e011057824 */ /* 0x002fca00078e0200 */
[----:B------:R-:W-:Y:S02]  /*1120*/  LEA R4, R5, UR6, 0x2 ;  /* 0x0000000605047c11 */ /* 0x000fe4000f8e10ff */
[----:B------:R-:W-:Y:S02]  /*1130*/  PRMT R9, R1, 0x3340, R1 ;  /* 0x0000334001097816 */ /* 0x000fe40000000001 */
[----:B------:R-:W-:Y:S02]  /*1140*/  PRMT R14, R17, 0x3340, R14 ;  /* 0x00003340110e7816 */ /* 0x000fe4000000000e */
[----:B------:R-:W-:Y:S02]  /*1150*/  MOV R17, 0xe006020 ;  /* 0x0e00602000117802 */ /* 0x000fe40000000f00 */
[----:B------:R-:W-:Y:S01]  /*1160*/  PRMT R14, R14, 0x5410, R9 ;  /* 0x000054100e0e7816 */ /* 0x000fe20000000009 */
[----:B------:R-:W-:-:S04]  /*1170*/  IMAD R12, R12, 0xc400, R15 ;  /* 0x0000c4000c0c7824 */ /* 0x000fc800078e020f */
[----:B------:R-:W-:-:S05]  /*1180*/  IDP.2A.LO.U16.U8 R14, R17, R14, RZ ;  /* 0x0000000e110e7226 */ /* 0x000fca00000010ff */
[----:B------:R-:W-:Y:S01]  /*1190*/  IADD3 R5, PT, PT, R14, R12, R5 ;  /* 0x0000000c0e057210 */ /* 0x000fe20007ffe005 */
[----:B------:R-:W-:Y:S04]  /*11a0*/  STS [R18+0x2500], R35 ;  /* 0x0025002312007388 */ /* 0x000fe80000000800 */
[----:B--2---:R-:W-:Y:S04]  /*11b0*/  STS [R18+0x1e00], R23 ;  /* 0x001e001712007388 */ /* 0x004fe80000000800 */
[----:B----4-:R-:W-:Y:S04]  /*11c0*/  STS [R18+0x1f00], R21 ;  /* 0x001f001512007388 */ /* 0x010fe80000000800 */
[----:B------:R-:W-:Y:S04]  /*11d0*/  STS [R18+0x2000], R25 ;  /* 0x0020001912007388 */ /* 0x000fe80000000800 */
[----:B------:R1:W-:Y:S04]  /*11e0*/  STS [R18+0x2100], R27 ;  /* 0x0021001b12007388 */ /* 0x0003e80000000800 */
[----:B------:R-:W-:Y:S04]  /*11f0*/  STS [R18+0x2200], R29 ;  /* 0x0022001d12007388 */ /* 0x000fe80000000800 */
[----:B------:R-:W-:Y:S04]  /*1200*/  STS [R18+0x2300], R31 ;  /* 0x0023001f12007388 */ /* 0x000fe80000000800 */
[----:B------:R-:W-:Y:S04]  /*1210*/  STS [R18+0x2400], R33 ;  /* 0x0024002112007388 */ /* 0x000fe80000000800 */
[----:B---3--:R-:W-:Y:S04]  /*1220*/  STS [R18+0x2600], R3 ;  /* 0x0026000312007388 */ /* 0x008fe80000000800 */
[----:B------:R-:W-:Y:S04]  /*1230*/  STS [R18+0x2700], R37 ;  /* 0x0027002512007388 */ /* 0x000fe80000000800 */
[----:B------:R-:W-:Y:S04]  /*1240*/  STS [R18+0x2800], R39 ;  /* 0x0028002712007388 */ /* 0x000fe80000000800 */
[----:B------:R-:W-:Y:S04]  /*1250*/  STS [R18+0x2900], R41 ;  /* 0x0029002912007388 */ /* 0x000fe80000000800 */
[----:B------:R-:W-:Y:S04]  /*1260*/  STS [R18+0x2a00], R43 ;  /* 0x002a002b12007388 */ /* 0x000fe80000000800 */
[----:B------:R-:W-:Y:S04]  /*1270*/  STS [R18+0x2b00], R45 ;  /* 0x002b002d12007388 */ /* 0x000fe80000000800 */
[----:B------:R-:W-:Y:S04]  /*1280*/  STS [R18+0x2c00], R47 ;  /* 0x002c002f12007388 */ /* 0x000fe80000000800 */
[----:B------:R-:W-:Y:S04]  /*1290*/  @!P1 STS.64 [R19+0x300], R48 ;  /* 0x0003003013009388 */ /* 0x000fe80000000a00 */
[----:B------:R-:W0:Y:S01]  /*12a0*/  LDGDEPBAR ;  /* 0x00000000000079af */ /* 0x000e220000000000 */
[----:B-1----:R-:W-:Y:S01]  /*12b0*/  LEA R27, R0, UR4, 0x2 ;  /* 0x00000004001b7c11 */ /* 0x002fe2000f8e10ff */
[----:B------:R-:W-:-:S04]  /*12c0*/  DEPBAR.LE SB0, 0x2 ;  /* 0x000080800000791a */ /* 0x000fc80000000000 */
[----:B------:R-:W-:Y:S06]  /*12d0*/  BAR.SYNC.DEFER_BLOCKING 0x0 ;  /* 0x0000000000007b1d */ /* 0x000fec0000010000 */
[----:B------:R-:W-:Y:S04]  /*12e0*/  LDS R3, [R4] ;  /* 0x0000000004037984 */ /* 0x000fe80000000800 */
[----:B------:R-:W1:Y:S04]  /*12f0*/  LDS R0, [R27] ;  /* 0x000000001b007984 */ /* 0x000e680000000800 */
[----:B------:R-:W-:Y:S04]  /*1300*/  LDS R6, [R4+0x80] ;  /* 0x0000800004067984 */ /* 0x000fe80000000800 */
[----:B------:R-:W2:Y:S04]  /*1310*/  LDS R16, [R27+0x80] ;  /* 0x000080001b107984 */ /* 0x000ea80000000800 */
[----:B------:R-:W3:Y:S04]  /*1320*/  LDS R11, [R4+0x200] ;  /* 0x00020000040b7984 */ /* 0x000ee80000000800 */
[----:B------:R-:W4:Y:S04]  /*1330*/  LDS R10, [R4+0x280] ;  /* 0x00028000040a7984 */ /* 0x000f280000000800 */
[----:B------:R-:W4:Y:S04]  /*1340*/  LDS R7, [R4+0x100] ;  /* 0x0001000004077984 */ /* 0x000f280000000800 */
[----:B------:R-:W4:Y:S04]  /*1350*/  LDS R2, [R27+0x100] ;  /* 0x000100001b027984 */ /* 0x000f280000000800 */
[----:B------:R-:W4:Y:S04]  /*1360*/  LDS R13, [R4+0x300] ;  /* 0x00030000040d7984 */ /* 0x000f280000000800 */
[----:B------:R-:W4:Y:S04]  /*1370*/  LDS R8, [R4+0x180] ;  /* 0x0001800004087984 */ /* 0x000f280000000800 */
[----:B------:R-:W4:Y:S01]  /*1380*/  LDS R18, [R4+0x380] ;  /* 0x0003800004127984 */ /* 0x000f220000000800 */
[----:B-1----:R-:W-:-:S03]  /*1390*/  FFMA R3, R3, R0, RZ ;  /* 0x0000000003037223 */ /* 0x002fc600000000ff */
[----:B------:R-:W1:Y:S04]  /*13a0*/  LDS R19, [R4+0x400] ;  /* 0x0004000004137984 */ /* 0x000e680000000800 */
[----:B------:R-:W-:Y:S01]  /*13b0*/  LDS R12, [R4+0x480] ;  /* 0x00048000040c7984 */ /* 0x000fe20000000800 */
[----:B--2---:R-:W-:-:S03]  /*13c0*/  FFMA R6, R6, R16, R3 ;  /* 0x0000001006067223 */ /* 0x004fc60000000003 */
[----:B------:R-:W-:Y:S01]  /*13d0*/  LDS R37, [R4+0x580] ;  /* 0x0005800004257984 */ /* 0x000fe20000000800 */
[----:B---3--:R-:W-:-:S03]  /*13e0*/  FFMA R3, R0, R11, RZ ;  /* 0x0000000b00037223 */ /* 0x008fc600000000ff */
[----:B------:R-:W-:Y:S01]  /*13f0*/  LDS R35, [R4+0x600] ;  /* 0x0006000004237984 */ /* 0x000fe20000000800 */
[----:B----4-:R-:W-:-:S03]  /*1400*/  FFMA R10, R16, R10, R3 ;  /* 0x0000000a100a7223 */ /* 0x010fc60000000003 */
[----:B------:R-:W-:Y:S04]  /*1410*/  LDS R42, [R4+0x680] ;  /* 0x00068000042a7984 */ /* 0x000fe80000000800 */
[----:B------:R-:W2:Y:S04]  /*1420*/  LDS R3, [R4+0x500] ;  /* 0x0005000004037984 */ /* 0x000ea80000000800 */
[----:B------:R-:W-:Y:S01]  /*1430*/  LDS R39, [R4+0x700] ;  /* 0x0007000004277984 */ /* 0x000fe20000000800 */
[----:B------:R-:W-:-:S04]  /*1440*/  DEPBAR.LE SB0, 0x1 ;  /* 0x000080400000791a */ /* 0x000fc80000000000 */
[----:B------:R-:W-:Y:S01]  /*1450*/  BAR.SYNC.DEFER_BLOCKING 0x0 ;  /* 0x0000000000007b1d */ /* 0x000fe20000010000 */
[C---:B------:R-:W-:Y:S01]  /*1460*/  FFMA R9, R0.reuse, R7, RZ ;  /* 0x0000000700097223 */ /* 0x040fe200000000ff */
[-C--:B------:R-:W-:Y:S01]  /*1470*/  FFMA R36, R7, R2.reuse, R6 ;  /* 0x0000000207247223 */ /* 0x080fe20000000006 */
[----:B------:R-:W-:Y:S01]  /*1480*/  FFMA R7, R0, R13, RZ ;  /* 0x0000000d00077223 */ /* 0x000fe200000000ff */
[----:B------:R-:W-:Y:S01]  /*1490*/  FFMA R10, R13, R2, R10 ;  /* 0x000000020d0a7223 */ /* 0x000fe2000000000a */
[C---:B------:R-:W-:Y:S02]  /*14a0*/  FFMA R8, R16.reuse, R8, R9 ;  /* 0x0000000810087223 */ /* 0x040fe40000000009 */
[----:B------:R-:W-:Y:S02]  /*14b0*/  FFMA R18, R16, R18, R7 ;  /* 0x0000001210127223 */ /* 0x000fe40000000007 */
[-C--:B------:R-:W-:Y:S02]  /*14c0*/  FFMA R34, R11, R2.reuse, R8 ;  /* 0x000000020b227223 */ /* 0x080fe40000000008 */
[----:B-1----:R-:W-:Y:S01]  /*14d0*/  FFMA R11, R19, R2, R18 ;  /* 0x00000002130b7223 */ /* 0x002fe20000000012 */
[----:B------:R-:W-:Y:S01]  /*14e0*/  FFMA R25, R0, R19, RZ ;  /* 0x0000001300197223 */ /* 0x000fe200000000ff */
[----:B------:R-:W-:Y:S04]  /*14f0*/  LDS R41, [R4+0xf00] ;  /* 0x000f000004297984 */ /* 0x000fe80000000800 */
[----:B------:R-:W1:Y:S04]  /*1500*/  LDS R13, [R27+0x180] ;  /* 0x000180001b0d7984 */ /* 0x000e680000000800 */
[----:B------:R-:W-:Y:S04]  /*1510*/  LDS R30, [R4+0xf80] ;  /* 0x000f8000041e7984 */ /* 0x000fe80000000800 */
[----:B------:R-:W3:Y:S04]  /*1520*/  LDS R14, [R4+0x1000] ;  /* 0x00100000040e7984 */ /* 0x000ee80000000800 */
[----:B------:R-:W-:Y:S04]  /*1530*/  LDS R15, [R27+0x200] ;  /* 0x000200001b0f7984 */ /* 0x000fe80000000800 */
[----:B------:R-:W-:Y:S04]  /*1540*/  LDS R32, [R4+0x1080] ;  /* 0x0010800004207984 */ /* 0x000fe80000000800 */
[----:B------:R-:W-:Y:S04]  /*1550*/  LDS R6, [R27+0x280] ;  /* 0x000280001b067984 */ /* 0x000fe80000000800 */
[----:B------:R-:W4:Y:S04]  /*1560*/  LDS R17, [R4+0x1100] ;  /* 0x0011000004117984 */ /* 0x000f280000000800 */
[----:B------:R-:W-:Y:S04]  /*1570*/  LDS R18, [R4+0x1180] ;  /* 0x0011800004127984 */ /* 0x000fe80000000800 */
[----:B------:R-:W4:Y:S04]  /*1580*/  LDS R20, [R4+0x1200] ;  /* 0x0012000004147984 */ /* 0x000f280000000800 */
[----:B------:R-:W-:Y:S04]  /*1590*/  LDS R22, [R4+0x1280] ;  /* 0x0012800004167984 */ /* 0x000fe80000000800 */
[----:B------:R-:W4:Y:S04]  /*15a0*/  LDS R19, [R4+0x1300] ;  /* 0x0013000004137984 */ /* 0x000f280000000800 */
[----:B------:R-:W-:Y:S04]  /*15b0*/  LDS R24, [R4+0x1380] ;  /* 0x0013800004187984 */ /* 0x000fe80000000800 */
[----:B------:R-:W4:Y:S04]  /*15c0*/  LDS R21, [R4+0x1400] ;  /* 0x0014000004157984 */ /* 0x000f280000000800 */
[----:B------:R-:W4:Y:S04]  /*15d0*/  LDS R7, [R4+0x1500] ;  /* 0x0015000004077984 */ /* 0x000f280000000800 */
[----:B------:R-:W-:Y:S04]  /*15e0*/  LDS R26, [R4+0x1480] ;  /* 0x00148000041a7984 */ /* 0x000fe80000000800 */
[----:B------:R-:W-:Y:S04]  /*15f0*/  LDS R28, [R4+0x1580] ;  /* 0x00158000041c7984 */ /* 0x000fe80000000800 */
[----:B------:R-:W-:Y:S01]  /*1600*/  LDS R9, [R4+0x1600] ;  /* 0x0016000004097984 */ /* 0x000fe20000000800 */
[----:B------:R-:W-:-:S04]  /*1610*/  DEPBAR.LE SB0, 0x0 ;  /* 0x000080000000791a */ /* 0x000fc80000000000 */
[----:B------:R-:W-:Y:S01]  /*1620*/  BAR.SYNC.DEFER_BLOCKING 0x0 ;  /* 0x0000000000007b1d */ /* 0x000fe20000010000 */
[----:B--2---:R-:W-:Y:S01]  /*1630*/  FFMA R31, R0, R3, RZ ;  /* 0x00000003001f7223 */ /* 0x004fe200000000ff */
[----:B------:R-:W-:Y:S01]  /*1640*/  FFMA R38, R16, R12, R25 ;  /* 0x0000000c10267223 */ /* 0x000fe20000000019 */
[----:B------:R-:W-:Y:S02]  /*1650*/  FFMA R33, R0, R35, RZ ;  /* 0x0000002300217223 */ /* 0x000fe400000000ff */
[C---:B------:R-:W-:Y:S02]  /*1660*/  FFMA R40, R16.reuse, R37, R31 ;  /* 0x0000002510287223 */ /* 0x040fe4000000001f */
[----:B------:R-:W-:Y:S01]  /*1670*/  FFMA R37, R16, R42, R33 ;  /* 0x0000002a10257223 */ /* 0x000fe20000000021 */
[-C--:B------:R-:W-:Y:S01]  /*1680*/  FFMA R16, R3, R2.reuse, R38 ;  /* 0x0000000203107223 */ /* 0x080fe20000000026 */
[----:B------:R-:W-:Y:S01]  /*1690*/  FFMA R38, R35, R2, R40 ;  /* 0x0000000223267223 */ /* 0x000fe20000000028 */
[----:B-1----:R-:W-:Y:S01]  /*16a0*/  FFMA R51, R41, R13, R36 ;  /* 0x0000000d29337223 */ /* 0x002fe20000000024 */
[----:B------:R-:W-:Y:S01]  /*16b0*/  FFMA R40, R2, R39, R37 ;  /* 0x0000002702287223 */ /* 0x000fe20000000025 */
[C---:B---3--:R-:W-:Y:S01]  /*16c0*/  FFMA R34, R13.reuse, R14, R34 ;  /* 0x0000000e0d227223 */ /* 0x048fe20000000022 */
[----:B----4-:R-:W-:Y:S01]  /*16d0*/  FFMA R10, R13, R17, R10 ;  /* 0x000000110d0a7223 */ /* 0x010fe2000000000a */
[----:B------:R-:W-:Y:S04]  /*16e0*/  LDS R8, [R27+0x300] ;  /* 0x000300001b087984 */ /* 0x000fe80000000800 */
[----:B------:R-:W1:Y:S04]  /*16f0*/  LDS R25, [R4+0x1f00] ;  /* 0x001f000004197984 */ /* 0x000e680000000800 */
[----:B------:R-:W-:Y:S04]  /*1700*/  LDS R12, [R27+0x380] ;  /* 0x000380001b0c7984 */ /* 0x000fe80000000800 */
[----:B------:R-:W2:Y:S04]  /*1710*/  LDS R31, [R4+0x1f80] ;  /* 0x001f8000041f7984 */ /* 0x000ea80000000800 */
[----:B------:R-:W3:Y:S04]  /*1720*/  LDS R33, [R4+0x2000] ;  /* 0x0020000004217984 */ /* 0x000ee80000000800 */
[----:B------:R-:W4:Y:S04]  /*1730*/  LDS R0, [R27+0x400] ;  /* 0x000400001b007984 */ /* 0x000f280000000800 */
[----:B------:R-:W4:Y:S04]  /*1740*/  LDS R35, [R4+0x2080] ;  /* 0x0020800004237984 */ /* 0x000f280000000800 */
[----:B------:R-:W4:Y:S04]  /*1750*/  LDS R23, [R4+0x1e00] ;  /* 0x001e000004177984 */ /* 0x000f280000000800 */
[----:B------:R-:W-:Y:S01]  /*1760*/  LDS R41, [R4+0x2200] ;  /* 0x0022000004297984 */ /* 0x000fe20000000800 */
[----:B------:R-:W-:Y:S01]  /*1770*/  FFMA R53, R30, R15, R51 ;  /* 0x0000000f1e357223 */ /* 0x000fe20000000033 */
[----:B------:R-:W4:Y:S02]  /*1780*/  LDC.64 R2, c[0x0][0x380] ;  /* 0x0000e000ff027b82 */ /* 0x000f240000000a00 */
[----:B------:R-:W4:Y:S04]  /*1790*/  LDS R37, [R4+0x2100] ;  /* 0x0021000004257984 */ /* 0x000f280000000800 */
[----:B------:R-:W4:Y:S04]  /*17a0*/  LDS R39, [R4+0x2300] ;  /* 0x0023000004277984 */ /* 0x000f280000000800 */
[----:B------:R-:W4:Y:S04]  /*17b0*/  LDS R27, [R4+0x2400] ;  /* 0x00240000041b7984 */ /* 0x000f280000000800 */
[----:B------:R-:W4:Y:S04]  /*17c0*/  LDS R29, [R4+0x1e80] ;  /* 0x001e8000041d7984 */ /* 0x000f280000000800 */
[----:B------:R-:W4:Y:S04]  /*17d0*/  LDS R49, [R4+0x2180] ;  /* 0x0021800004317984 */ /* 0x000f280000000800 */
[----:B------:R-:W4:Y:S04]  /*17e0*/  LDS R47, [R4+0x2280] ;  /* 0x00228000042f7984 */ /* 0x000f280000000800 */
[----:B------:R-:W4:Y:S04]  /*17f0*/  LDS R45, [R4+0x2380] ;  /* 0x00238000042d7984 */ /* 0x000f280000000800 */
[----:B------:R-:W4:Y:S04]  /*1800*/  LDS R43, [R4+0x2480] ;  /* 0x00248000042b7984 */ /* 0x000f280000000800 */
[----:B------:R2:W4:Y:S01]  /*1810*/  LDS R51, [R4+0x2500] ;  /* 0x0025000004337984 */ /* 0x0005220000000800 */
[----:B------:R-:W-:Y:S01]  /*1820*/  FFMA R32, R15, R32, R34 ;  /* 0x000000200f207223 */ /* 0x000fe20000000022 */
[----:B------:R-:W-:Y:S01]  /*1830*/  FFMA R11, R13, R20, R11 ;  /* 0x000000140d0b7223 */ /* 0x000fe2000000000b */
[----:B------:R-:W-:Y:S01]  /*1840*/  FFMA R14, R14, R6, R53 ;  /* 0x000000060e0e7223 */ /* 0x000fe20000000035 */
[----:B------:R-:W-:Y:S01]  /*1850*/  FFMA R10, R15, R18, R10 ;  /* 0x000000120f0a7223 */ /* 0x000fe2000000000a */
[----:B------:R-:W-:Y:S01]  /*1860*/  FFMA R17, R17, R6, R32 ;  /* 0x0000000611117223 */ /* 0x000fe20000000020 */
[C---:B------:R-:W-:Y:S01]  /*1870*/  FFMA R53, R13.reuse, R19, R16 ;  /* 0x000000130d357223 */ /* 0x040fe20000000010 */
[C---:B------:R-:W-:Y:S01]  /*1880*/  FFMA R38, R13.reuse, R21, R38 ;  /* 0x000000150d267223 */ /* 0x040fe20000000026 */
[----:B------:R-:W-:Y:S01]  /*1890*/  FFMA R13, R13, R7, R40 ;  /* 0x000000070d0d7223 */ /* 0x000fe20000000028 */
[C---:B------:R-:W-:Y:S01]  /*18a0*/  FFMA R22, R15.reuse, R22, R11 ;  /* 0x000000160f167223 */ /* 0x040fe2000000000b */
[----:B-1----:R-:W-:Y:S01]  /*18b0*/  FFMA R17, R8, R25, R17 ;  /* 0x0000001908117223 */ /* 0x002fe20000000011 */
[----:B------:R-:W-:Y:S01]  /*18c0*/  FFMA R11, R20, R6, R10 ;  /* 0x00000006140b7223 */ /* 0x000fe2000000000a */
[C---:B------:R-:W-:Y:S01]  /*18d0*/  FFMA R24, R15.reuse, R24, R53 ;  /* 0x000000180f187223 */ /* 0x040fe20000000035 */
[C---:B------:R-:W-:Y:S01]  /*18e0*/  FFMA R26, R15.reuse, R26, R38 ;  /* 0x0000001a0f1a7223 */ /* 0x040fe20000000026 */
[----:B------:R-:W-:Y:S01]  /*18f0*/  FFMA R13, R15, R28, R13 ;  /* 0x0000001c0f0d7223 */ /* 0x000fe2000000000d */
[----:B--2---:R-:W-:Y:S01]  /*1900*/  FFMA R4, R12, R31, R17 ;  /* 0x0000001f0c047223 */ /* 0x004fe20000000011 */
[-C--:B------:R-:W-:Y:S01]  /*1910*/  FFMA R19, R19, R6.reuse, R22 ;  /* 0x0000000613137223 */ /* 0x080fe20000000016 */
[-C--:B------:R-:W-:Y:S01]  /*1920*/  FFMA R24, R21, R6.reuse, R24 ;  /* 0x0000000615187223 */ /* 0x080fe20000000018 */
[----:B---3--:R-:W-:Y:S01]  /*1930*/  FFMA R11, R8, R33, R11 ;  /* 0x00000021080b7223 */ /* 0x008fe2000000000b */
[----:B------:R-:W-:Y:S01]  /*1940*/  FFMA R26, R7, R6, R26 ;  /* 0x00000006071a7223 */ /* 0x000fe2000000001a */
[----:B------:R-:W-:Y:S01]  /*1950*/  FFMA R6, R6, R9, R13 ;  /* 0x0000000906067223 */ /* 0x000fe2000000000d */
[----:B----4-:R-:W-:Y:S01]  /*1960*/  FFMA R33, R33, R0, R4 ;  /* 0x0000000021217223 */ /* 0x010fe20000000004 */
[----:B------:R-:W-:Y:S01]  /*1970*/  FFMA R4, R12, R35, R11 ;  /* 0x000000230c047223 */ /* 0x000fe2000000000b */
[----:B------:R-:W-:Y:S01]  /*1980*/  FFMA R14, R23, R8, R14 ;  /* 0x00000008170e7223 */ /* 0x000fe2000000000e */
[C---:B------:R-:W-:Y:S01]  /*1990*/  FFMA R19, R8.reuse, R37, R19 ;  /* 0x0000002508137223 */ /* 0x040fe20000000013 */
[C---:B------:R-:W-:Y:S01]  /*19a0*/  FFMA R24, R8.reuse, R41, R24 ;  /* 0x0000002908187223 */ /* 0x040fe20000000018 */
[C---:B------:R-:W-:Y:S01]  /*19b0*/  FFMA R26, R8.reuse, R39, R26 ;  /* 0x00000027081a7223 */ /* 0x040fe2000000001a */
[----:B------:R-:W-:Y:S01]  /*19c0*/  FFMA R6, R8, R27, R6 ;  /* 0x0000001b08067223 */ /* 0x000fe20000000006 */
[----:B------:R-:W-:Y:S01]  /*19d0*/  FFMA R37, R37, R0, R4 ;  /* 0x0000000025257223 */ /* 0x000fe20000000004 */
[----:B------:R-:W-:Y:S01]  /*19e0*/  FFMA R14, R29, R12, R14 ;  /* 0x0000000c1d0e7223 */ /* 0x000fe2000000000e */
[C---:B------:R-:W-:Y:S01]  /*19f0*/  FFMA R4, R12.reuse, R49, R19 ;  /* 0x000000310c047223 */ /* 0x040fe20000000013 */
[C---:B------:R-:W-:Y:S01]  /*1a00*/  FFMA R24, R12.reuse, R47, R24 ;  /* 0x0000002f0c187223 */ /* 0x040fe20000000018 */
[C---:B------:R-:W-:Y:S01]  /*1a10*/  FFMA R26, R12.reuse, R45, R26 ;  /* 0x0000002d0c1a7223 */ /* 0x040fe2000000001a */
[----:B------:R-:W-:Y:S01]  /*1a20*/  FFMA R43, R12, R43, R6 ;  /* 0x0000002b0c2b7223 */ /* 0x000fe20000000006 */
[----:B------:R-:W-:Y:S01]  /*1a30*/  FFMA R25, R25, R0, R14 ;  /* 0x0000000019197223 */ /* 0x000fe2000000000e */
[----:B------:R-:W-:-:S04]  /*1a40*/  IMAD.WIDE.U32 R2, R5, 0x4, R2 ;  /* 0x0000000405027825 */ /* 0x000fc800078e0002 */
[-C--:B------:R-:W-:Y:S01]  /*1a50*/  FFMA R41, R41, R0.reuse, R4 ;  /* 0x0000000029297223 */ /* 0x080fe20000000004 */
[-C--:B------:R-:W-:Y:S01]  /*1a60*/  FFMA R39, R39, R0.reuse, R24 ;  /* 0x0000000027277223 */ /* 0x080fe20000000018 */
[----:B------:R-:W-:Y:S01]  /*1a70*/  FFMA R27, R27, R0, R26 ;  /* 0x000000001b1b7223 */ /* 0x000fe2000000001a */
[----:B------:R-:W-:Y:S01]  /*1a80*/  FFMA R43, R0, R51, R43 ;  /* 0x00000033002b7223 */ /* 0x000fe2000000002b */
[----:B------:R-:W-:Y:S04]  /*1a90*/  STG.E desc[UR8][R2.64], R25 ;  /* 0x0000001902007986 */ /* 0x000fe8000c101908 */
[----:B------:R-:W-:Y:S04]  /*1aa0*/  STG.E desc[UR8][R2.64+0x800], R33 ;  /* 0x0008002102007986 */ /* 0x000fe8000c101908 */
[----:B------:R-:W-:Y:S04]  /*1ab0*/  STG.E desc[UR8][R2.64+0x1000], R37 ;  /* 0x0010002502007986 */ /* 0x000fe8000c101908 */
[----:B------:R-:W-:Y:S04]  /*1ac0*/  STG.E desc[UR8][R2.64+0x1800], R41 ;  /* 0x0018002902007986 */ /* 0x000fe8000c101908 */
[----:B------:R-:W-:Y:S04]  /*1ad0*/  STG.E desc[UR8][R2.64+0x2000], R39 ;  /* 0x0020002702007986 */ /* 0x000fe8000c101908 */
[----:B------:R-:W-:Y:S04]  /*1ae0*/  STG.E desc[UR8][R2.64+0x2800], R27 ;  /* 0x0028001b02007986 */ /* 0x000fe8000c101908 */
[----:B------:R-:W-:Y:S01]  /*1af0*/  STG.E desc[UR8][R2.64+0x3000], R43 ;  /* 0x0030002b02007986 */ /* 0x000fe2000c101908 */
[----:B------:R-:W-:Y:S05]  /*1b00*/  EXIT ;  /* 0x000000000000794d */ /* 0x000fea0003800000 */
.L_x_2:
[----:B------:R-:W-:-:S00]  /*1b10*/  BRA `(.L_x_2) ;  /* 0xfffffffc00fc7947 */ /* 0x000fc0000383ffff */
[----:B------:R-:W-:-:S00]  /*1b20*/  NOP ;  /* 0x0000000000007918 */ /* 0x000fc00000000000 */
        /* <DEDUP_REMOVED lines=13> */
.L_x_3:


//--------------------- .nv.shared.main_kernel    --------------------------
	.section	.nv.shared.main_kernel,"aw",@nobits
	.sectionflags	@""
	.align	4
.nv.shared.main_kernel:
	.zero		13696


//--------------------- .nv.shared.reserved.0     --------------------------
	.section	.nv.shared.reserved.0,"aw",@nobits
	.weak		__nv_reservedSMEM_offset_0_alias
	.size		__nv_reservedSMEM_offset_0_alias, 0, 64
	.other		__nv_reservedSMEM_offset_0_alias,@"STO_CUDA_RESERVED_SHARED STV_DEFAULT"
__nv_reservedSMEM_offset_0_alias:
	.zero		0
	.zero		64


//--------------------- .nv.constant0.main_kernel --------------------------
	.section	.nv.constant0.main_kernel,"a",@progbits
	.sectionflags	@""
	.align	4
.nv.constant0.main_kernel:
	.zero		920


//--------------------- SYMBOLS --------------------------

	.type		.nv.reservedSmem.offset0,@object
	.size		.nv.reservedSmem.offset0,0x4
	.type		.nv.reservedSmem.cap,@object
	.size		.nv.reservedSmem.cap,0x4
